	.target	sm_90a

	.elftype	@"ET_EXEC"


//--------------------- .note.nv.tkinfo           --------------------------
	.section	.note.nv.tkinfo,"",@"SHT_NOTE"
	.sectionflags	@"SHF_NOTE_NV_TKINFO"
	.tkinfo
        /*0018*/ 	.word	0x00000002
        /*0030*/ 	.string	""
        /*0030*/ 	.string	"ptxas"
        /*0030*/ 	.string	"Cuda compilation tools, release 13.0, V13.0.88"
        /*0030*/ 	.string	"Build cuda_13.0.r13.0/compiler.36424714_0"
        /*0030*/ 	.string	"-arch sm_90a -m 64 "



//--------------------- .note.nv.cuinfo           --------------------------
	.section	.note.nv.cuinfo,"",@"SHT_NOTE"
	.sectionflags	@"SHF_NOTE_NV_CUINFO"
        /*0018*/ 	.short	0x0002
        /*001a*/ 	.short	0x005a
        /*001c*/ 	.short	0x0082
	.zero		2


//--------------------- .nv.info                  --------------------------
	.section	.nv.info,"",@"SHT_CUDA_INFO"
	.align	4


	//----- nvinfo : EIATTR_REGCOUNT
	.align		4
        /*0000*/ 	.byte	0x04, 0x2f
        /*0002*/ 	.short	(.L_15 - .L_14)
	.align		4
.L_14:
        /*0004*/ 	.word	index@(_ZN7cutlass13device_kernelINS_4gemm6kernel13GemmUniversalIN4cute5tupleIJiiiiEEENS1_10collective13CollectiveMmaINS1_34MainloopSm90TmaGmmaWarpSpecializedILi41ENS5_IJNS4_1CILi1EEESB_SB_EEENS1_35KernelTmaWarpSpecializedCooperativeEEENS5_IJNSA_ILi128EEENSA_ILi48EEENSA_ILi16EEEEEENS_10bfloat16_tENS5_IJlSB_lEEESJ_SK_NS4_8TiledMMAINS4_8MMA_AtomIJNS4_4SM904GMMA27MMA_64x16x16_F32BF16BF16_SSILNSO_5MajorE0ELSQ_0ELNSO_7ScaleInE1ELSR_1EEEEEENS4_6LayoutINS5_IJNSA_ILi2EEESB_SB_EEENS5_IJSB_NSA_ILi0EEESX_EEEEENS5_IJNS4_10UnderscoreES10_S10_EEEEENS4_13SM90_TMA_LOADENS4_14ComposedLayoutINS4_7SwizzleILi1ELi4ELi3EEENS4_18smem_ptr_flag_bitsILi16EEENSU_INS5_IJNSA_ILi8EEESH_EEENS5_IJSH_SB_EEEEEEEvNS4_8identityES13_S1D_vS1E_EENS_8epilogue10collective6detail29Sm90TmaWarpSpecializedAdapterINS1H_15DefaultEpilogueISJ_SK_SK_NS1G_6thread17LinearCombinationISJ_Li1EffLNS1L_9ScaleType4KindE0ELNS_15FloatRoundStyleE2ESJ_EENS1_15EpilogueDefaultEEEEEvvEEEEvNT_6ParamsE)
        /*0008*/ 	.word	0x000000a8


	//----- nvinfo : EIATTR_FRAME_SIZE
	.align		4
.L_15:
        /*000c*/ 	.byte	0x04, 0x11
        /*000e*/ 	.short	(.L_17 - .L_16)
	.align		4
.L_16:
        /*0010*/ 	.word	index@(_ZN7cutlass13device_kernelINS_4gemm6kernel13GemmUniversalIN4cute5tupleIJiiiiEEENS1_10collective13CollectiveMmaINS1_34MainloopSm90TmaGmmaWarpSpecializedILi41ENS5_IJNS4_1CILi1EEESB_SB_EEENS1_35KernelTmaWarpSpecializedCooperativeEEENS5_IJNSA_ILi128EEENSA_ILi48EEENSA_ILi16EEEEEENS_10bfloat16_tENS5_IJlSB_lEEESJ_SK_NS4_8TiledMMAINS4_8MMA_AtomIJNS4_4SM904GMMA27MMA_64x16x16_F32BF16BF16_SSILNSO_5MajorE0ELSQ_0ELNSO_7ScaleInE1ELSR_1EEEEEENS4_6LayoutINS5_IJNSA_ILi2EEESB_SB_EEENS5_IJSB_NSA_ILi0EEESX_EEEEENS5_IJNS4_10UnderscoreES10_S10_EEEEENS4_13SM90_TMA_LOADENS4_14ComposedLayoutINS4_7SwizzleILi1ELi4ELi3EEENS4_18smem_ptr_flag_bitsILi16EEENSU_INS5_IJNSA_ILi8EEESH_EEENS5_IJSH_SB_EEEEEEEvNS4_8identityES13_S1D_vS1E_EENS_8epilogue10collective6detail29Sm90TmaWarpSpecializedAdapterINS1H_15DefaultEpilogueISJ_SK_SK_NS1G_6thread17LinearCombinationISJ_Li1EffLNS1L_9ScaleType4KindE0ELNS_15FloatRoundStyleE2ESJ_EENS1_15EpilogueDefaultEEEEEvvEEEEvNT_6ParamsE)
        /*0014*/ 	.word	0x00000000


	//----- nvinfo : EIATTR_MIN_STACK_SIZE
	.align		4
.L_17:
        /*0018*/ 	.byte	0x04, 0x12
        /*001a*/ 	.short	(.L_19 - .L_18)
	.align		4
.L_18:
        /*001c*/ 	.word	index@(_ZN7cutlass13device_kernelINS_4gemm6kernel13GemmUniversalIN4cute5tupleIJiiiiEEENS1_10collective13CollectiveMmaINS1_34MainloopSm90TmaGmmaWarpSpecializedILi41ENS5_IJNS4_1CILi1EEESB_SB_EEENS1_35KernelTmaWarpSpecializedCooperativeEEENS5_IJNSA_ILi128EEENSA_ILi48EEENSA_ILi16EEEEEENS_10bfloat16_tENS5_IJlSB_lEEESJ_SK_NS4_8TiledMMAINS4_8MMA_AtomIJNS4_4SM904GMMA27MMA_64x16x16_F32BF16BF16_SSILNSO_5MajorE0ELSQ_0ELNSO_7ScaleInE1ELSR_1EEEEEENS4_6LayoutINS5_IJNSA_ILi2EEESB_SB_EEENS5_IJSB_NSA_ILi0EEESX_EEEEENS5_IJNS4_10UnderscoreES10_S10_EEEEENS4_13SM90_TMA_LOADENS4_14ComposedLayoutINS4_7SwizzleILi1ELi4ELi3EEENS4_18smem_ptr_flag_bitsILi16EEENSU_INS5_IJNSA_ILi8EEESH_EEENS5_IJSH_SB_EEEEEEEvNS4_8identityES13_S1D_vS1E_EENS_8epilogue10collective6detail29Sm90TmaWarpSpecializedAdapterINS1H_15DefaultEpilogueISJ_SK_SK_NS1G_6thread17LinearCombinationISJ_Li1EffLNS1L_9ScaleType4KindE0ELNS_15FloatRoundStyleE2ESJ_EENS1_15EpilogueDefaultEEEEEvvEEEEvNT_6ParamsE)
        /*0020*/ 	.word	0x00000000
.L_19:


//--------------------- .nv.compat                --------------------------
	.section	.nv.compat,"",@"SHT_CUDA_COMPAT_INFO"
	.align	4
        /*0000*/ 	.byte	0x02, 0x09, 0x01, 0x00, 0x02, 0x02, 0x04, 0x00, 0x02, 0x05, 0x05, 0x00, 0x03, 0x07, 0x01, 0x01
        /*0010*/ 	.byte	0x02, 0x03, 0x01, 0x00, 0x02, 0x06, 0x01, 0x00, 0x04, 0x0b, 0x08, 0x00, 0x00, 0x00, 0x00, 0x00
        /*0020*/ 	.byte	0x00, 0x00, 0x00, 0x00


//--------------------- .nv.info._ZN7cutlass13device_kernelINS_4gemm6kernel13GemmUniversalIN4cute5tupleIJiiiiEEENS1_10collective13CollectiveMmaINS1_34MainloopSm90TmaGmmaWarpSpecializedILi41ENS5_IJNS4_1CILi1EEESB_SB_EEENS1_35KernelTmaWarpSpecializedCooperativeEEENS5_IJNSA_ILi128EEENSA_ILi48EEENSA_ILi16EEEEEENS_10bfloat16_tENS5_IJlSB_lEEESJ_SK_NS4_8TiledMMAINS4_8MMA_AtomIJNS4_4SM904GMMA27MMA_64x16x16_F32BF16BF16_SSILNSO_5MajorE0ELSQ_0ELNSO_7ScaleInE1ELSR_1EEEEEENS4_6LayoutINS5_IJNSA_ILi2EEESB_SB_EEENS5_IJSB_NSA_ILi0EEESX_EEEEENS5_IJNS4_10UnderscoreES10_S10_EEEEENS4_13SM90_TMA_LOADENS4_14ComposedLayoutINS4_7SwizzleILi1ELi4ELi3EEENS4_18smem_ptr_flag_bitsILi16EEENSU_INS5_IJNSA_ILi8EEESH_EEENS5_IJSH_SB_EEEEEEEvNS4_8identityES13_S1D_vS1E_EENS_8epilogue10collective6detail29Sm90TmaWarpSpecializedAdapterINS1H_15DefaultEpilogueISJ_SK_SK_NS1G_6thread17LinearCombinationISJ_Li1EffLNS1L_9ScaleType4KindE0ELNS_15FloatRoundStyleE2ESJ_EENS1_15EpilogueDefaultEEEEEvvEEEEvNT_6ParamsE --------------------------
	.section	.nv.info._ZN7cutlass13device_kernelINS_4gemm6kernel13GemmUniversalIN4cute5tupleIJiiiiEEENS1_10collective13CollectiveMmaINS1_34MainloopSm90TmaGmmaWarpSpecializedILi41ENS5_IJNS4_1CILi1EEESB_SB_EEENS1_35KernelTmaWarpSpecializedCooperativeEEENS5_IJNSA_ILi128EEENSA_ILi48EEENSA_ILi16EEEEEENS_10bfloat16_tENS5_IJlSB_lEEESJ_SK_NS4_8TiledMMAINS4_8MMA_AtomIJNS4_4SM904GMMA27MMA_64x16x16_F32BF16BF16_SSILNSO_5MajorE0ELSQ_0ELNSO_7ScaleInE1ELSR_1EEEEEENS4_6LayoutINS5_IJNSA_ILi2EEESB_SB_EEENS5_IJSB_NSA_ILi0EEESX_EEEEENS5_IJNS4_10UnderscoreES10_S10_EEEEENS4_13SM90_TMA_LOADENS4_14ComposedLayoutINS4_7SwizzleILi1ELi4ELi3EEENS4_18smem_ptr_flag_bitsILi16EEENSU_INS5_IJNSA_ILi8EEESH_EEENS5_IJSH_SB_EEEEEEEvNS4_8identityES13_S1D_vS1E_EENS_8epilogue10collective6detail29Sm90TmaWarpSpecializedAdapterINS1H_15DefaultEpilogueISJ_SK_SK_NS1G_6thread17LinearCombinationISJ_Li1EffLNS1L_9ScaleType4KindE0ELNS_15FloatRoundStyleE2ESJ_EENS1_15EpilogueDefaultEEEEEvvEEEEvNT_6ParamsE,"",@"SHT_CUDA_INFO"
	.sectionflags	@""
	.align	4


	//----- nvinfo : EIATTR_CUDA_API_VERSION
	.align		4
        /*0000*/ 	.byte	0x04, 0x37
        /*0002*/ 	.short	(.L_21 - .L_20)
.L_20:
        /*0004*/ 	.word	0x00000082


	//----- nvinfo : EIATTR_KPARAM_INFO
	.align		4
.L_21:
        /*0008*/ 	.byte	0x04, 0x17
        /*000a*/ 	.short	(.L_23 - .L_22)
.L_22:
        /*000c*/ 	.word	0x00000000
        /*0010*/ 	.short	0x0000
        /*0012*/ 	.short	0x0070
        /*0014*/ 	.byte	0x00, 0xf0, 0x01, 0x10


	//----- nvinfo : EIATTR_SPARSE_MMA_MASK
	.align		4
.L_23:
        /*0018*/ 	.byte	0x03, 0x50
        /*001a*/ 	.short	0x0000


	//----- nvinfo : EIATTR_MAXREG_COUNT
	.align		4
        /*001c*/ 	.byte	0x03, 0x1b
        /*001e*/ 	.short	0x00a8


	//----- nvinfo : EIATTR_NUM_BARRIERS
	.align		4
        /*0020*/ 	.byte	0x02, 0x4c
        /*0022*/ 	.byte	0x01
	.zero		1


	//----- nvinfo : EIATTR_EXTERNS
	.align		4
        /*0024*/ 	.byte	0x04, 0x0f
        /*0026*/ 	.short	(.L_25 - .L_24)


	//   ....[0]....
	.align		4
.L_24:
        /*0028*/ 	.word	index@(__assertfail)


	//----- nvinfo : EIATTR_MERCURY_ISA_VERSION
	.align		4
.L_25:
        /*002c*/ 	.byte	0x03, 0x5f
        /*002e*/ 	.short	0x0101


	//----- nvinfo : EIATTR_INT_WARP_WIDE_INSTR_OFFSETS
	.align		4
        /*0030*/ 	.byte	0x04, 0x31
        /*0032*/ 	.short	(.L_27 - .L_26)


	//   ....[0]....
.L_26:
        /*0034*/ 	.word	0x000008c0


	//   ....[1]....
        /*0038*/ 	.word	0x000008d0


	//   ....[2]....
        /*003c*/ 	.word	0x00000990


	//----- nvinfo : EIATTR_COOP_GROUP_MASK_REGIDS
	.align		4
.L_27:
        /*0040*/ 	.byte	0x04, 0x29
        /*0042*/ 	.short	(.L_29 - .L_28)


	//   ....[0]....
.L_28:
        /*0044*/ 	.word	0xffffffff


	//   ....[1]....
        /*0048*/ 	.word	0xffffffff


	//   ....[2]....
        /*004c*/ 	.word	0xffffffff


	//   ....[3]....
        /*0050*/ 	.word	0xffffffff


	//   ....[4]....
        /*0054*/ 	.word	0xffffffff


	//----- nvinfo : EIATTR_COOP_GROUP_INSTR_OFFSETS
	.align		4
.L_29:
        /*0058*/ 	.byte	0x04, 0x28
        /*005a*/ 	.short	(.L_31 - .L_30)


	//   ....[0]....
.L_30:
        /*005c*/ 	.word	0x00000060


	//   ....[1]....
        /*0060*/ 	.word	0x00000070


	//   ....[2]....
        /*0064*/ 	.word	0x00000130


	//   ....[3]....
        /*0068*/ 	.word	0x00000790


	//   ....[4]....
        /*006c*/ 	.word	0x00001690


	//----- nvinfo : EIATTR_REG_RECONFIG
	.align		4
.L_31:
        /*0070*/ 	.byte	0x01, 0x54
	.zero		2


	//----- nvinfo : EIATTR_SYSCALL_OFFSETS
	.align		4
        /*0074*/ 	.byte	0x04, 0x46
        /*0076*/ 	.short	(.L_33 - .L_32)


	//   ....[0]....
.L_32:
        /*0078*/ 	.word	0x00001880


	//----- nvinfo : EIATTR_MBARRIER_INSTR_OFFSETS
	.align		4
.L_33:
        /*007c*/ 	.byte	0x04, 0x39
        /*007e*/ 	.short	(.L_35 - .L_34)


	//   ....[0]....
.L_34:
        /*0080*/ 	.word	0x00000250
        /*0084*/ 	.word	0x000000ff
        /*0088*/ 	.word	0x00000000
        /*008c*/ 	.short	0x0100
        /*008e*/ 	.byte	0x08
	.zero		1


	//   ....[1]....
        /*0090*/ 	.word	0x00000260
        /*0094*/ 	.word	0x000000ff
        /*0098*/ 	.word	0x00000148
        /*009c*/ 	.short	0x0100
        /*009e*/ 	.byte	0x08
	.zero		1


	//   ....[2]....
        /*00a0*/ 	.word	0x00000270
        /*00a4*/ 	.word	0x000000ff
        /*00a8*/ 	.word	0x00000008
        /*00ac*/ 	.short	0x0100
        /*00ae*/ 	.byte	0x08
	.zero		1


	//   ....[3]....
        /*00b0*/ 	.word	0x00000280
        /*00b4*/ 	.word	0x000000ff
        /*00b8*/ 	.word	0x00000150
        /*00bc*/ 	.short	0x0100
        /*00be*/ 	.byte	0x08
	.zero		1


	//   ....[4]....
        /*00c0*/ 	.word	0x00000290
        /*00c4*/ 	.word	0x000000ff
        /*00c8*/ 	.word	0x00000010
        /*00cc*/ 	.short	0x0100
        /*00ce*/ 	.byte	0x08
	.zero		1


	//   ....[5]....
        /*00d0*/ 	.word	0x000002a0
        /*00d4*/ 	.word	0x000000ff
        /*00d8*/ 	.word	0x00000158
        /*00dc*/ 	.short	0x0100
        /*00de*/ 	.byte	0x08
	.zero		1


	//   ....[6]....
        /*00e0*/ 	.word	0x000002b0
        /*00e4*/ 	.word	0x000000ff
        /*00e8*/ 	.word	0x00000018
        /*00ec*/ 	.short	0x0100
        /*00ee*/ 	.byte	0x08
	.zero		1


	//   ....[7]....
        /*00f0*/ 	.word	0x000002c0
        /*00f4*/ 	.word	0x000000ff
        /*00f8*/ 	.word	0x00000160
        /*00fc*/ 	.short	0x0100
        /*00fe*/ 	.byte	0x08
	.zero		1


	//   ....[8]....
        /*0100*/ 	.word	0x000002d0
        /*0104*/ 	.word	0x000000ff
        /*0108*/ 	.word	0x00000020
        /*010c*/ 	.short	0x0100
        /*010e*/ 	.byte	0x08
	.zero		1


	//   ....[9]....
        /*0110*/ 	.word	0x000002e0
        /*0114*/ 	.word	0x000000ff
        /*0118*/ 	.word	0x00000168
        /*011c*/ 	.short	0x0100
        /*011e*/ 	.byte	0x08
	.zero		1


	//   ....[10]....
        /*0120*/ 	.word	0x000002f0
        /*0124*/ 	.word	0x000000ff
        /*0128*/ 	.word	0x00000028
        /*012c*/ 	.short	0x0100
        /*012e*/ 	.byte	0x08
	.zero		1


	//   ....[11]....
        /*0130*/ 	.word	0x00000300
        /*0134*/ 	.word	0x000000ff
        /*0138*/ 	.word	0x00000170
        /*013c*/ 	.short	0x0100
        /*013e*/ 	.byte	0x08
	.zero		1


	//   ....[12]....
        /*0140*/ 	.word	0x00000310
        /*0144*/ 	.word	0x000000ff
        /*0148*/ 	.word	0x00000030
        /*014c*/ 	.short	0x0100
        /*014e*/ 	.byte	0x08
	.zero		1


	//   ....[13]....
        /*0150*/ 	.word	0x00000320
        /*0154*/ 	.word	0x000000ff
        /*0158*/ 	.word	0x00000178
        /*015c*/ 	.short	0x0100
        /*015e*/ 	.byte	0x08
	.zero		1


	//   ....[14]....
        /*0160*/ 	.word	0x00000330
        /*0164*/ 	.word	0x000000ff
        /*0168*/ 	.word	0x00000038
        /*016c*/ 	.short	0x0100
        /*016e*/ 	.byte	0x08
	.zero		1


	//   ....[15]....
        /*0170*/ 	.word	0x00000340
        /*0174*/ 	.word	0x000000ff
        /*0178*/ 	.word	0x00000180
        /*017c*/ 	.short	0x0100
        /*017e*/ 	.byte	0x08
	.zero		1


	//   ....[16]....
        /*0180*/ 	.word	0x00000350
        /*0184*/ 	.word	0x000000ff
        /*0188*/ 	.word	0x00000040
        /*018c*/ 	.short	0x0100
        /*018e*/ 	.byte	0x08
	.zero		1


	//   ....[17]....
        /*0190*/ 	.word	0x00000360
        /*0194*/ 	.word	0x000000ff
        /*0198*/ 	.word	0x00000188
        /*019c*/ 	.short	0x0100
        /*019e*/ 	.byte	0x08
	.zero		1


	//   ....[18]....
        /*01a0*/ 	.word	0x00000370
        /*01a4*/ 	.word	0x000000ff
        /*01a8*/ 	.word	0x00000048
        /*01ac*/ 	.short	0x0100
        /*01ae*/ 	.byte	0x08
	.zero		1


	//   ....[19]....
        /*01b0*/ 	.word	0x00000380
        /*01b4*/ 	.word	0x000000ff
        /*01b8*/ 	.word	0x00000190
        /*01bc*/ 	.short	0x0100
        /*01be*/ 	.byte	0x08
	.zero		1


	//   ....[20]....
        /*01c0*/ 	.word	0x00000390
        /*01c4*/ 	.word	0x000000ff
        /*01c8*/ 	.word	0x00000050
        /*01cc*/ 	.short	0x0100
        /*01ce*/ 	.byte	0x08
	.zero		1


	//   ....[21]....
        /*01d0*/ 	.word	0x000003a0
        /*01d4*/ 	.word	0x000000ff
        /*01d8*/ 	.word	0x00000198
        /*01dc*/ 	.short	0x0100
        /*01de*/ 	.byte	0x08
	.zero		1


	//   ....[22]....
        /*01e0*/ 	.word	0x000003b0
        /*01e4*/ 	.word	0x000000ff
        /*01e8*/ 	.word	0x00000058
        /*01ec*/ 	.short	0x0100
        /*01ee*/ 	.byte	0x08
	.zero		1


	//   ....[23]....
        /*01f0*/ 	.word	0x000003c0
        /*01f4*/ 	.word	0x000000ff
        /*01f8*/ 	.word	0x000001a0
        /*01fc*/ 	.short	0x0100
        /*01fe*/ 	.byte	0x08
	.zero		1


	//   ....[24]....
        /*0200*/ 	.word	0x000003d0
        /*0204*/ 	.word	0x000000ff
        /*0208*/ 	.word	0x00000060
        /*020c*/ 	.short	0x0100
        /*020e*/ 	.byte	0x08
	.zero		1


	//   ....[25]....
        /*0210*/ 	.word	0x000003e0
        /*0214*/ 	.word	0x000000ff
        /*0218*/ 	.word	0x000001a8
        /*021c*/ 	.short	0x0100
        /*021e*/ 	.byte	0x08
	.zero		1


	//   ....[26]....
        /*0220*/ 	.word	0x000003f0
        /*0224*/ 	.word	0x000000ff
        /*0228*/ 	.word	0x00000068
        /*022c*/ 	.short	0x0100
        /*022e*/ 	.byte	0x08
	.zero		1


	//   ....[27]....
        /*0230*/ 	.word	0x00000400
        /*0234*/ 	.word	0x000000ff
        /*0238*/ 	.word	0x000001b0
        /*023c*/ 	.short	0x0100
        /*023e*/ 	.byte	0x08
	.zero		1


	//   ....[28]....
        /*0240*/ 	.word	0x00000410
        /*0244*/ 	.word	0x000000ff
        /*0248*/ 	.word	0x00000070
        /*024c*/ 	.short	0x0100
        /*024e*/ 	.byte	0x08
	.zero		1


	//   ....[29]....
        /*0250*/ 	.word	0x00000420
        /*0254*/ 	.word	0x000000ff
        /*0258*/ 	.word	0x000001b8
        /*025c*/ 	.short	0x0100
        /*025e*/ 	.byte	0x08
	.zero		1


	//   ....[30]....
        /*0260*/ 	.word	0x00000430
        /*0264*/ 	.word	0x000000ff
        /*0268*/ 	.word	0x00000078
        /*026c*/ 	.short	0x0100
        /*026e*/ 	.byte	0x08
	.zero		1


	//   ....[31]....
        /*0270*/ 	.word	0x00000440
        /*0274*/ 	.word	0x000000ff
        /*0278*/ 	.word	0x000001c0
        /*027c*/ 	.short	0x0100
        /*027e*/ 	.byte	0x08
	.zero		1


	//   ....[32]....
        /*0280*/ 	.word	0x00000450
        /*0284*/ 	.word	0x000000ff
        /*0288*/ 	.word	0x00000080
        /*028c*/ 	.short	0x0100
        /*028e*/ 	.byte	0x08
	.zero		1


	//   ....[33]....
        /*0290*/ 	.word	0x00000460
        /*0294*/ 	.word	0x000000ff
        /*0298*/ 	.word	0x000001c8
        /*029c*/ 	.short	0x0100
        /*029e*/ 	.byte	0x08
	.zero		1


	//   ....[34]....
        /*02a0*/ 	.word	0x00000470
        /*02a4*/ 	.word	0x000000ff
        /*02a8*/ 	.word	0x00000088
        /*02ac*/ 	.short	0x0100
        /*02ae*/ 	.byte	0x08
	.zero		1


	//   ....[35]....
        /*02b0*/ 	.word	0x00000480
        /*02b4*/ 	.word	0x000000ff
        /*02b8*/ 	.word	0x000001d0
        /*02bc*/ 	.short	0x0100
        /*02be*/ 	.byte	0x08
	.zero		1


	//   ....[36]....
        /*02c0*/ 	.word	0x00000490
        /*02c4*/ 	.word	0x000000ff
        /*02c8*/ 	.word	0x00000090
        /*02cc*/ 	.short	0x0100
        /*02ce*/ 	.byte	0x08
	.zero		1


	//   ....[37]....
        /*02d0*/ 	.word	0x000004a0
        /*02d4*/ 	.word	0x000000ff
        /*02d8*/ 	.word	0x000001d8
        /*02dc*/ 	.short	0x0100
        /*02de*/ 	.byte	0x08
	.zero		1


	//   ....[38]....
        /*02e0*/ 	.word	0x000004b0
        /*02e4*/ 	.word	0x000000ff
        /*02e8*/ 	.word	0x00000098
        /*02ec*/ 	.short	0x0100
        /*02ee*/ 	.byte	0x08
	.zero		1


	//   ....[39]....
        /*02f0*/ 	.word	0x000004c0
        /*02f4*/ 	.word	0x000000ff
        /*02f8*/ 	.word	0x000001e0
        /*02fc*/ 	.short	0x0100
        /*02fe*/ 	.byte	0x08
	.zero		1


	//   ....[40]....
        /*0300*/ 	.word	0x000004d0
        /*0304*/ 	.word	0x000000ff
        /*0308*/ 	.word	0x000000a0
        /*030c*/ 	.short	0x0100
        /*030e*/ 	.byte	0x08
	.zero		1


	//   ....[41]....
        /*0310*/ 	.word	0x000004e0
        /*0314*/ 	.word	0x000000ff
        /*0318*/ 	.word	0x000001e8
        /*031c*/ 	.short	0x0100
        /*031e*/ 	.byte	0x08
	.zero		1


	//   ....[42]....
        /*0320*/ 	.word	0x000004f0
        /*0324*/ 	.word	0x000000ff
        /*0328*/ 	.word	0x000000a8
        /*032c*/ 	.short	0x0100
        /*032e*/ 	.byte	0x08
	.zero		1


	//   ....[43]....
        /*0330*/ 	.word	0x00000500
        /*0334*/ 	.word	0x000000ff
        /*0338*/ 	.word	0x000001f0
        /*033c*/ 	.short	0x0100
        /*033e*/ 	.byte	0x08
	.zero		1


	//   ....[44]....
        /*0340*/ 	.word	0x00000510
        /*0344*/ 	.word	0x000000ff
        /*0348*/ 	.word	0x000000b0
        /*034c*/ 	.short	0x0100
        /*034e*/ 	.byte	0x08
	.zero		1


	//   ....[45]....
        /*0350*/ 	.word	0x00000520
        /*0354*/ 	.word	0x000000ff
        /*0358*/ 	.word	0x000001f8
        /*035c*/ 	.short	0x0100
        /*035e*/ 	.byte	0x08
	.zero		1


	//   ....[46]....
        /*0360*/ 	.word	0x00000530
        /*0364*/ 	.word	0x000000ff
        /*0368*/ 	.word	0x000000b8
        /*036c*/ 	.short	0x0100
        /*036e*/ 	.byte	0x08
	.zero		1


	//   ....[47]....
        /*0370*/ 	.word	0x00000540
        /*0374*/ 	.word	0x000000ff
        /*0378*/ 	.word	0x00000200
        /*037c*/ 	.short	0x0100
        /*037e*/ 	.byte	0x08
	.zero		1


	//   ....[48]....
        /*0380*/ 	.word	0x00000550
        /*0384*/ 	.word	0x000000ff
        /*0388*/ 	.word	0x000000c0
        /*038c*/ 	.short	0x0100
        /*038e*/ 	.byte	0x08
	.zero		1


	//   ....[49]....
        /*0390*/ 	.word	0x00000560
        /*0394*/ 	.word	0x000000ff
        /*0398*/ 	.word	0x00000208
        /*039c*/ 	.short	0x0100
        /*039e*/ 	.byte	0x08
	.zero		1


	//   ....[50]....
        /*03a0*/ 	.word	0x00000570
        /*03a4*/ 	.word	0x000000ff
        /*03a8*/ 	.word	0x000000c8
        /*03ac*/ 	.short	0x0100
        /*03ae*/ 	.byte	0x08
	.zero		1


	//   ....[51]....
        /*03b0*/ 	.word	0x00000580
        /*03b4*/ 	.word	0x000000ff
        /*03b8*/ 	.word	0x00000210
        /*03bc*/ 	.short	0x0100
        /*03be*/ 	.byte	0x08
	.zero		1


	//   ....[52]....
        /*03c0*/ 	.word	0x00000590
        /*03c4*/ 	.word	0x000000ff
        /*03c8*/ 	.word	0x000000d0
        /*03cc*/ 	.short	0x0100
        /*03ce*/ 	.byte	0x08
	.zero		1


	//   ....[53]....
        /*03d0*/ 	.word	0x000005a0
        /*03d4*/ 	.word	0x000000ff
        /*03d8*/ 	.word	0x00000218
        /*03dc*/ 	.short	0x0100
        /*03de*/ 	.byte	0x08
	.zero		1


	//   ....[54]....
        /*03e0*/ 	.word	0x000005b0
        /*03e4*/ 	.word	0x000000ff
        /*03e8*/ 	.word	0x000000d8
        /*03ec*/ 	.short	0x0100
        /*03ee*/ 	.byte	0x08
	.zero		1


	//   ....[55]....
        /*03f0*/ 	.word	0x000005c0
        /*03f4*/ 	.word	0x000000ff
        /*03f8*/ 	.word	0x00000220
        /*03fc*/ 	.short	0x0100
        /*03fe*/ 	.byte	0x08
	.zero		1


	//   ....[56]....
        /*0400*/ 	.word	0x000005d0
        /*0404*/ 	.word	0x000000ff
        /*0408*/ 	.word	0x000000e0
        /*040c*/ 	.short	0x0100
        /*040e*/ 	.byte	0x08
	.zero		1


	//   ....[57]....
        /*0410*/ 	.word	0x000005e0
        /*0414*/ 	.word	0x000000ff
        /*0418*/ 	.word	0x00000228
        /*041c*/ 	.short	0x0100
        /*041e*/ 	.byte	0x08
	.zero		1


	//   ....[58]....
        /*0420*/ 	.word	0x000005f0
        /*0424*/ 	.word	0x000000ff
        /*0428*/ 	.word	0x000000e8
        /*042c*/ 	.short	0x0100
        /*042e*/ 	.byte	0x08
	.zero		1


	//   ....[59]....
        /*0430*/ 	.word	0x00000600
        /*0434*/ 	.word	0x000000ff
        /*0438*/ 	.word	0x00000230
        /*043c*/ 	.short	0x0100
        /*043e*/ 	.byte	0x08
	.zero		1


	//   ....[60]....
        /*0440*/ 	.word	0x00000610
        /*0444*/ 	.word	0x000000ff
        /*0448*/ 	.word	0x000000f0
        /*044c*/ 	.short	0x0100
        /*044e*/ 	.byte	0x08
	.zero		1


	//   ....[61]....
        /*0450*/ 	.word	0x00000620
        /*0454*/ 	.word	0x000000ff
        /*0458*/ 	.word	0x00000238
        /*045c*/ 	.short	0x0100
        /*045e*/ 	.byte	0x08
	.zero		1


	//   ....[62]....
        /*0460*/ 	.word	0x00000630
        /*0464*/ 	.word	0x000000ff
        /*0468*/ 	.word	0x000000f8
        /*046c*/ 	.short	0x0100
        /*046e*/ 	.byte	0x08
	.zero		1


	//   ....[63]....
        /*0470*/ 	.word	0x00000640
        /*0474*/ 	.word	0x000000ff
        /*0478*/ 	.word	0x00000240
        /*047c*/ 	.short	0x0100
        /*047e*/ 	.byte	0x08
	.zero		1


	//   ....[64]....
        /*0480*/ 	.word	0x00000650
        /*0484*/ 	.word	0x000000ff
        /*0488*/ 	.word	0x00000100
        /*048c*/ 	.short	0x0100
        /*048e*/ 	.byte	0x08
	.zero		1


	//   ....[65]....
        /*0490*/ 	.word	0x00000660
        /*0494*/ 	.word	0x000000ff
        /*0498*/ 	.word	0x00000248
        /*049c*/ 	.short	0x0100
        /*049e*/ 	.byte	0x08
	.zero		1


	//   ....[66]....
        /*04a0*/ 	.word	0x00000670
        /*04a4*/ 	.word	0x000000ff
        /*04a8*/ 	.word	0x00000108
        /*04ac*/ 	.short	0x0100
        /*04ae*/ 	.byte	0x08
	.zero		1


	//   ....[67]....
        /*04b0*/ 	.word	0x00000680
        /*04b4*/ 	.word	0x000000ff
        /*04b8*/ 	.word	0x00000250
        /*04bc*/ 	.short	0x0100
        /*04be*/ 	.byte	0x08
	.zero		1


	//   ....[68]....
        /*04c0*/ 	.word	0x00000690
        /*04c4*/ 	.word	0x000000ff
        /*04c8*/ 	.word	0x00000110
        /*04cc*/ 	.short	0x0100
        /*04ce*/ 	.byte	0x08
	.zero		1


	//   ....[69]....
        /*04d0*/ 	.word	0x000006a0
        /*04d4*/ 	.word	0x000000ff
        /*04d8*/ 	.word	0x00000258
        /*04dc*/ 	.short	0x0100
        /*04de*/ 	.byte	0x08
	.zero		1


	//   ....[70]....
        /*04e0*/ 	.word	0x000006b0
        /*04e4*/ 	.word	0x000000ff
        /*04e8*/ 	.word	0x00000118
        /*04ec*/ 	.short	0x0100
        /*04ee*/ 	.byte	0x08
	.zero		1


	//   ....[71]....
        /*04f0*/ 	.word	0x000006c0
        /*04f4*/ 	.word	0x000000ff
        /*04f8*/ 	.word	0x00000260
        /*04fc*/ 	.short	0x0100
        /*04fe*/ 	.byte	0x08
	.zero		1


	//   ....[72]....
        /*0500*/ 	.word	0x000006d0
        /*0504*/ 	.word	0x000000ff
        /*0508*/ 	.word	0x00000120
        /*050c*/ 	.short	0x0100
        /*050e*/ 	.byte	0x08
	.zero		1


	//   ....[73]....
        /*0510*/ 	.word	0x000006e0
        /*0514*/ 	.word	0x000000ff
        /*0518*/ 	.word	0x00000268
        /*051c*/ 	.short	0x0100
        /*051e*/ 	.byte	0x08
	.zero		1


	//   ....[74]....
        /*0520*/ 	.word	0x000006f0
        /*0524*/ 	.word	0x000000ff
        /*0528*/ 	.word	0x00000128
        /*052c*/ 	.short	0x0100
        /*052e*/ 	.byte	0x08
	.zero		1


	//   ....[75]....
        /*0530*/ 	.word	0x00000700
        /*0534*/ 	.word	0x000000ff
        /*0538*/ 	.word	0x00000270
        /*053c*/ 	.short	0x0100
        /*053e*/ 	.byte	0x08
	.zero		1


	//   ....[76]....
        /*0540*/ 	.word	0x00000710
        /*0544*/ 	.word	0x000000ff
        /*0548*/ 	.word	0x00000130
        /*054c*/ 	.short	0x0100
        /*054e*/ 	.byte	0x08
	.zero		1


	//   ....[77]....
        /*0550*/ 	.word	0x00000720
        /*0554*/ 	.word	0x000000ff
        /*0558*/ 	.word	0x00000278
        /*055c*/ 	.short	0x0100
        /*055e*/ 	.byte	0x08
	.zero		1


	//   ....[78]....
        /*0560*/ 	.word	0x00000730
        /*0564*/ 	.word	0x000000ff
        /*0568*/ 	.word	0x00000138
        /*056c*/ 	.short	0x0100
        /*056e*/ 	.byte	0x08
	.zero		1


	//   ....[79]....
        /*0570*/ 	.word	0x00000740
        /*0574*/ 	.word	0x000000ff
        /*0578*/ 	.word	0x00000280
        /*057c*/ 	.short	0x0100
        /*057e*/ 	.byte	0x08
	.zero		1


	//   ....[80]....
        /*0580*/ 	.word	0x00000750
        /*0584*/ 	.word	0x000000ff
        /*0588*/ 	.word	0x00000140
        /*058c*/ 	.short	0x0100
        /*058e*/ 	.byte	0x08
	.zero		1


	//   ....[81]....
        /*0590*/ 	.word	0x00000760
        /*0594*/ 	.word	0x000000ff
        /*0598*/ 	.word	0x00000288
        /*059c*/ 	.short	0x0100
        /*059e*/ 	.byte	0x08
	.zero		1


	//   ....[82]....
        /*05a0*/ 	.word	0x00000a10
        /*05a4*/ 	.word	0x000000ff
        /*05a8*/ 	.word	0x000002a0
        /*05ac*/ 	.short	0x0100
        /*05ae*/ 	.byte	0x08
	.zero		1


	//   ....[83]....
        /*05b0*/ 	.word	0x00000a90
        /*05b4*/ 	.word	0x000000ff
        /*05b8*/ 	.word	0x000002a8
        /*05bc*/ 	.short	0x0100
        /*05be*/ 	.byte	0x08
	.zero		1


	//   ....[84]....
        /*05c0*/ 	.word	0x00001900
        /*05c4*/ 	.word	0x00000003
        /*05c8*/ 	.word	0x00000000
        /*05cc*/ 	.short	0x010a
        /*05ce*/ 	.byte	0x3f
	.zero		1


	//   ....[85]....
        /*05d0*/ 	.word	0x00001960
        /*05d4*/ 	.word	0x00000003
        /*05d8*/ 	.word	0x00000000
        /*05dc*/ 	.short	0x010a
        /*05de*/ 	.byte	0x3f
	.zero		1


	//   ....[86]....
        /*05e0*/ 	.word	0x00001bd0
        /*05e4*/ 	.word	0x000000ff
        /*05e8*/ 	.word	0x00000000
        /*05ec*/ 	.short	0x010a
        /*05ee*/ 	.byte	0x04
	.zero		1


	//   ....[87]....
        /*05f0*/ 	.word	0x00001c10
        /*05f4*/ 	.word	0x000000ff
        /*05f8*/ 	.word	0x00000000
        /*05fc*/ 	.short	0x010a
        /*05fe*/ 	.byte	0x04
	.zero		1


	//   ....[88]....
        /*0600*/ 	.word	0x00001dc0
        /*0604*/ 	.word	0x000000ff
        /*0608*/ 	.word	0x00000000
        /*060c*/ 	.short	0x0101
        /*060e*/ 	.byte	0x04
	.zero		1


	//   ....[89]....
        /*0610*/ 	.word	0x00001f70
        /*0614*/ 	.word	0x000000ff
        /*0618*/ 	.word	0x00000000
        /*061c*/ 	.short	0x0101
        /*061e*/ 	.byte	0x06
	.zero		1


	//   ....[90]....
        /*0620*/ 	.word	0x00004aa0
        /*0624*/ 	.word	0x0000000e
        /*0628*/ 	.word	0x00000148
        /*062c*/ 	.short	0x010a
        /*062e*/ 	.byte	0x3f
	.zero		1


	//   ....[91]....
        /*0630*/ 	.word	0x00004e30
        /*0634*/ 	.word	0x00000006
        /*0638*/ 	.word	0x000002a8
        /*063c*/ 	.short	0x0101
        /*063e*/ 	.byte	0x3f
	.zero		1


	//   ....[92]....
        /*0640*/ 	.word	0x00005550
        /*0644*/ 	.word	0x00000007
        /*0648*/ 	.word	0x00000000
        /*064c*/ 	.short	0x010a
        /*064e*/ 	.byte	0x3f
	.zero		1


	//   ....[93]....
        /*0650*/ 	.word	0x000055d0
        /*0654*/ 	.word	0x00000009
        /*0658*/ 	.word	0x00000000
        /*065c*/ 	.short	0x010a
        /*065e*/ 	.byte	0x3f
	.zero		1


	//   ....[94]....
        /*0660*/ 	.word	0x00005660
        /*0664*/ 	.word	0x00000006
        /*0668*/ 	.word	0x00000000
        /*066c*/ 	.short	0x010a
        /*066e*/ 	.byte	0x3f
	.zero		1


	//   ....[95]....
        /*0670*/ 	.word	0x000056f0
        /*0674*/ 	.word	0x00000009
        /*0678*/ 	.word	0x00000000
        /*067c*/ 	.short	0x010a
        /*067e*/ 	.byte	0x3f
	.zero		1


	//   ....[96]....
        /*0680*/ 	.word	0x00005780
        /*0684*/ 	.word	0x00000006
        /*0688*/ 	.word	0x00000000
        /*068c*/ 	.short	0x010a
        /*068e*/ 	.byte	0x3f
	.zero		1


	//   ....[97]....
        /*0690*/ 	.word	0x00005810
        /*0694*/ 	.word	0x00000009
        /*0698*/ 	.word	0x00000000
        /*069c*/ 	.short	0x010a
        /*069e*/ 	.byte	0x3f
	.zero		1


	//   ....[98]....
        /*06a0*/ 	.word	0x000058a0
        /*06a4*/ 	.word	0x00000006
        /*06a8*/ 	.word	0x00000000
        /*06ac*/ 	.short	0x010a
        /*06ae*/ 	.byte	0x3f
	.zero		1


	//   ....[99]....
        /*06b0*/ 	.word	0x00005930
        /*06b4*/ 	.word	0x00000009
        /*06b8*/ 	.word	0x00000000
        /*06bc*/ 	.short	0x010a
        /*06be*/ 	.byte	0x3f
	.zero		1


	//   ....[100]....
        /*06c0*/ 	.word	0x000059c0
        /*06c4*/ 	.word	0x00000006
        /*06c8*/ 	.word	0x00000000
        /*06cc*/ 	.short	0x010a
        /*06ce*/ 	.byte	0x3f
	.zero		1


	//   ....[101]....
        /*06d0*/ 	.word	0x00005a50
        /*06d4*/ 	.word	0x00000009
        /*06d8*/ 	.word	0x00000000
        /*06dc*/ 	.short	0x010a
        /*06de*/ 	.byte	0x3f
	.zero		1


	//   ....[102]....
        /*06e0*/ 	.word	0x00005ae0
        /*06e4*/ 	.word	0x00000006
        /*06e8*/ 	.word	0x00000000
        /*06ec*/ 	.short	0x010a
        /*06ee*/ 	.byte	0x3f
	.zero		1


	//   ....[103]....
        /*06f0*/ 	.word	0x00005b70
        /*06f4*/ 	.word	0x00000009
        /*06f8*/ 	.word	0x00000000
        /*06fc*/ 	.short	0x010a
        /*06fe*/ 	.byte	0x3f
	.zero		1


	//   ....[104]....
        /*0700*/ 	.word	0x00005c00
        /*0704*/ 	.word	0x00000006
        /*0708*/ 	.word	0x00000000
        /*070c*/ 	.short	0x010a
        /*070e*/ 	.byte	0x3f
	.zero		1


	//   ....[105]....
        /*0710*/ 	.word	0x00005c90
        /*0714*/ 	.word	0x00000009
        /*0718*/ 	.word	0x00000000
        /*071c*/ 	.short	0x010a
        /*071e*/ 	.byte	0x3f
	.zero		1


	//   ....[106]....
        /*0720*/ 	.word	0x00005d20
        /*0724*/ 	.word	0x00000006
        /*0728*/ 	.word	0x00000000
        /*072c*/ 	.short	0x010a
        /*072e*/ 	.byte	0x3f
	.zero		1


	//   ....[107]....
        /*0730*/ 	.word	0x00005db0
        /*0734*/ 	.word	0x00000009
        /*0738*/ 	.word	0x00000000
        /*073c*/ 	.short	0x010a
        /*073e*/ 	.byte	0x3f
	.zero		1


	//   ....[108]....
        /*0740*/ 	.word	0x00005e40
        /*0744*/ 	.word	0x00000006
        /*0748*/ 	.word	0x00000000
        /*074c*/ 	.short	0x010a
        /*074e*/ 	.byte	0x3f
	.zero		1


	//   ....[109]....
        /*0750*/ 	.word	0x00005ed0
        /*0754*/ 	.word	0x00000009
        /*0758*/ 	.word	0x00000000
        /*075c*/ 	.short	0x010a
        /*075e*/ 	.byte	0x3f
	.zero		1


	//   ....[110]....
        /*0760*/ 	.word	0x00005f60
        /*0764*/ 	.word	0x00000006
        /*0768*/ 	.word	0x00000000
        /*076c*/ 	.short	0x010a
        /*076e*/ 	.byte	0x3f
	.zero		1


	//   ....[111]....
        /*0770*/ 	.word	0x00005ff0
        /*0774*/ 	.word	0x00000009
        /*0778*/ 	.word	0x00000000
        /*077c*/ 	.short	0x010a
        /*077e*/ 	.byte	0x3f
	.zero		1


	//   ....[112]....
        /*0780*/ 	.word	0x00006080
        /*0784*/ 	.word	0x00000006
        /*0788*/ 	.word	0x00000000
        /*078c*/ 	.short	0x010a
        /*078e*/ 	.byte	0x3f
	.zero		1


	//   ....[113]....
        /*0790*/ 	.word	0x00006110
        /*0794*/ 	.word	0x00000009
        /*0798*/ 	.word	0x00000000
        /*079c*/ 	.short	0x010a
        /*079e*/ 	.byte	0x3f
	.zero		1


	//   ....[114]....
        /*07a0*/ 	.word	0x000061a0
        /*07a4*/ 	.word	0x00000006
        /*07a8*/ 	.word	0x00000000
        /*07ac*/ 	.short	0x010a
        /*07ae*/ 	.byte	0x3f
	.zero		1


	//   ....[115]....
        /*07b0*/ 	.word	0x00006230
        /*07b4*/ 	.word	0x00000009
        /*07b8*/ 	.word	0x00000000
        /*07bc*/ 	.short	0x010a
        /*07be*/ 	.byte	0x3f
	.zero		1


	//   ....[116]....
        /*07c0*/ 	.word	0x000062c0
        /*07c4*/ 	.word	0x00000006
        /*07c8*/ 	.word	0x00000000
        /*07cc*/ 	.short	0x010a
        /*07ce*/ 	.byte	0x3f
	.zero		1


	//   ....[117]....
        /*07d0*/ 	.word	0x00006350
        /*07d4*/ 	.word	0x00000009
        /*07d8*/ 	.word	0x00000000
        /*07dc*/ 	.short	0x010a
        /*07de*/ 	.byte	0x3f
	.zero		1


	//   ....[118]....
        /*07e0*/ 	.word	0x000063e0
        /*07e4*/ 	.word	0x00000006
        /*07e8*/ 	.word	0x00000000
        /*07ec*/ 	.short	0x010a
        /*07ee*/ 	.byte	0x3f
	.zero		1


	//   ....[119]....
        /*07f0*/ 	.word	0x00006470
        /*07f4*/ 	.word	0x00000009
        /*07f8*/ 	.word	0x00000000
        /*07fc*/ 	.short	0x010a
        /*07fe*/ 	.byte	0x3f
	.zero		1


	//   ....[120]....
        /*0800*/ 	.word	0x00006500
        /*0804*/ 	.word	0x00000006
        /*0808*/ 	.word	0x00000000
        /*080c*/ 	.short	0x010a
        /*080e*/ 	.byte	0x3f
	.zero		1


	//   ....[121]....
        /*0810*/ 	.word	0x00006590
        /*0814*/ 	.word	0x00000009
        /*0818*/ 	.word	0x00000000
        /*081c*/ 	.short	0x010a
        /*081e*/ 	.byte	0x3f
	.zero		1


	//   ....[122]....
        /*0820*/ 	.word	0x00006620
        /*0824*/ 	.word	0x00000006
        /*0828*/ 	.word	0x00000000
        /*082c*/ 	.short	0x010a
        /*082e*/ 	.byte	0x3f
	.zero		1


	//   ....[123]....
        /*0830*/ 	.word	0x000066b0
        /*0834*/ 	.word	0x00000009
        /*0838*/ 	.word	0x00000000
        /*083c*/ 	.short	0x010a
        /*083e*/ 	.byte	0x3f
	.zero		1


	//   ....[124]....
        /*0840*/ 	.word	0x00006740
        /*0844*/ 	.word	0x00000006
        /*0848*/ 	.word	0x00000000
        /*084c*/ 	.short	0x010a
        /*084e*/ 	.byte	0x3f
	.zero		1


	//   ....[125]....
        /*0850*/ 	.word	0x000067d0
        /*0854*/ 	.word	0x00000009
        /*0858*/ 	.word	0x00000000
        /*085c*/ 	.short	0x010a
        /*085e*/ 	.byte	0x3f
	.zero		1


	//   ....[126]....
        /*0860*/ 	.word	0x00006860
        /*0864*/ 	.word	0x00000006
        /*0868*/ 	.word	0x00000000
        /*086c*/ 	.short	0x010a
        /*086e*/ 	.byte	0x3f
	.zero		1


	//   ....[127]....
        /*0870*/ 	.word	0x000068f0
        /*0874*/ 	.word	0x00000009
        /*0878*/ 	.word	0x00000000
        /*087c*/ 	.short	0x010a
        /*087e*/ 	.byte	0x3f
	.zero		1


	//   ....[128]....
        /*0880*/ 	.word	0x00006980
        /*0884*/ 	.word	0x00000006
        /*0888*/ 	.word	0x00000000
        /*088c*/ 	.short	0x010a
        /*088e*/ 	.byte	0x3f
	.zero		1


	//   ....[129]....
        /*0890*/ 	.word	0x00006a10
        /*0894*/ 	.word	0x00000009
        /*0898*/ 	.word	0x00000000
        /*089c*/ 	.short	0x010a
        /*089e*/ 	.byte	0x3f
	.zero		1


	//   ....[130]....
        /*08a0*/ 	.word	0x00006aa0
        /*08a4*/ 	.word	0x00000006
        /*08a8*/ 	.word	0x00000000
        /*08ac*/ 	.short	0x010a
        /*08ae*/ 	.byte	0x3f
	.zero		1


	//   ....[131]....
        /*08b0*/ 	.word	0x00006b30
        /*08b4*/ 	.word	0x00000009
        /*08b8*/ 	.word	0x00000000
        /*08bc*/ 	.short	0x010a
        /*08be*/ 	.byte	0x3f
	.zero		1


	//   ....[132]....
        /*08c0*/ 	.word	0x00006bc0
        /*08c4*/ 	.word	0x00000003
        /*08c8*/ 	.word	0x00000000
        /*08cc*/ 	.short	0x010a
        /*08ce*/ 	.byte	0x3f
	.zero		1


	//   ....[133]....
        /*08d0*/ 	.word	0x00006c20
        /*08d4*/ 	.word	0x00000003
        /*08d8*/ 	.word	0x00000000
        /*08dc*/ 	.short	0x010a
        /*08de*/ 	.byte	0x3f
	.zero		1


	//   ....[134]....
        /*08e0*/ 	.word	0x00006c80
        /*08e4*/ 	.word	0x00000004
        /*08e8*/ 	.word	0x00000000
        /*08ec*/ 	.short	0x010a
        /*08ee*/ 	.byte	0x3f
	.zero		1


	//   ....[135]....
        /*08f0*/ 	.word	0x00006d50
        /*08f4*/ 	.word	0x0000000e
        /*08f8*/ 	.word	0x00000148
        /*08fc*/ 	.short	0x010a
        /*08fe*/ 	.byte	0x3f
	.zero		1


	//   ....[136]....
        /*0900*/ 	.word	0x00006e20
        /*0904*/ 	.word	0x00000007
        /*0908*/ 	.word	0x00000000
        /*090c*/ 	.short	0x010a
        /*090e*/ 	.byte	0x3f
	.zero		1


	//   ....[137]....
        /*0910*/ 	.word	0x00006e70
        /*0914*/ 	.word	0x00000009
        /*0918*/ 	.word	0x00000000
        /*091c*/ 	.short	0x010a
        /*091e*/ 	.byte	0x3f
	.zero		1


	//   ....[138]....
        /*0920*/ 	.word	0x00006ec0
        /*0924*/ 	.word	0x00000006
        /*0928*/ 	.word	0x00000000
        /*092c*/ 	.short	0x010a
        /*092e*/ 	.byte	0x3f
	.zero		1


	//   ....[139]....
        /*0930*/ 	.word	0x00006f10
        /*0934*/ 	.word	0x00000009
        /*0938*/ 	.word	0x00000000
        /*093c*/ 	.short	0x010a
        /*093e*/ 	.byte	0x3f
	.zero		1


	//   ....[140]....
        /*0940*/ 	.word	0x00006f60
        /*0944*/ 	.word	0x00000006
        /*0948*/ 	.word	0x00000000
        /*094c*/ 	.short	0x010a
        /*094e*/ 	.byte	0x3f
	.zero		1


	//   ....[141]....
        /*0950*/ 	.word	0x00006fb0
        /*0954*/ 	.word	0x00000009
        /*0958*/ 	.word	0x00000000
        /*095c*/ 	.short	0x010a
        /*095e*/ 	.byte	0x3f
	.zero		1


	//   ....[142]....
        /*0960*/ 	.word	0x00007000
        /*0964*/ 	.word	0x00000006
        /*0968*/ 	.word	0x00000000
        /*096c*/ 	.short	0x010a
        /*096e*/ 	.byte	0x3f
	.zero		1


	//   ....[143]....
        /*0970*/ 	.word	0x00007050
        /*0974*/ 	.word	0x00000009
        /*0978*/ 	.word	0x00000000
        /*097c*/ 	.short	0x010a
        /*097e*/ 	.byte	0x3f
	.zero		1


	//   ....[144]....
        /*0980*/ 	.word	0x000070a0
        /*0984*/ 	.word	0x00000006
        /*0988*/ 	.word	0x00000000
        /*098c*/ 	.short	0x010a
        /*098e*/ 	.byte	0x3f
	.zero		1


	//   ....[145]....
        /*0990*/ 	.word	0x000070f0
        /*0994*/ 	.word	0x00000009
        /*0998*/ 	.word	0x00000000
        /*099c*/ 	.short	0x010a
        /*099e*/ 	.byte	0x3f
	.zero		1


	//   ....[146]....
        /*09a0*/ 	.word	0x00007140
        /*09a4*/ 	.word	0x00000006
        /*09a8*/ 	.word	0x00000000
        /*09ac*/ 	.short	0x010a
        /*09ae*/ 	.byte	0x3f
	.zero		1


	//   ....[147]....
        /*09b0*/ 	.word	0x00007190
        /*09b4*/ 	.word	0x00000009
        /*09b8*/ 	.word	0x00000000
        /*09bc*/ 	.short	0x010a
        /*09be*/ 	.byte	0x3f
	.zero		1


	//   ....[148]....
        /*09c0*/ 	.word	0x000071e0
        /*09c4*/ 	.word	0x00000006
        /*09c8*/ 	.word	0x00000000
        /*09cc*/ 	.short	0x010a
        /*09ce*/ 	.byte	0x3f
	.zero		1


	//   ....[149]....
        /*09d0*/ 	.word	0x00007230
        /*09d4*/ 	.word	0x00000009
        /*09d8*/ 	.word	0x00000000
        /*09dc*/ 	.short	0x010a
        /*09de*/ 	.byte	0x3f
	.zero		1


	//   ....[150]....
        /*09e0*/ 	.word	0x00007280
        /*09e4*/ 	.word	0x00000006
        /*09e8*/ 	.word	0x00000000
        /*09ec*/ 	.short	0x010a
        /*09ee*/ 	.byte	0x3f
	.zero		1


	//   ....[151]....
        /*09f0*/ 	.word	0x000072d0
        /*09f4*/ 	.word	0x00000009
        /*09f8*/ 	.word	0x00000000
        /*09fc*/ 	.short	0x010a
        /*09fe*/ 	.byte	0x3f
	.zero		1


	//   ....[152]....
        /*0a00*/ 	.word	0x00007320
        /*0a04*/ 	.word	0x00000006
        /*0a08*/ 	.word	0x00000000
        /*0a0c*/ 	.short	0x010a
        /*0a0e*/ 	.byte	0x3f
	.zero		1


	//   ....[153]....
        /*0a10*/ 	.word	0x00007370
        /*0a14*/ 	.word	0x00000009
        /*0a18*/ 	.word	0x00000000
        /*0a1c*/ 	.short	0x010a
        /*0a1e*/ 	.byte	0x3f
	.zero		1


	//   ....[154]....
        /*0a20*/ 	.word	0x000073c0
        /*0a24*/ 	.word	0x00000006
        /*0a28*/ 	.word	0x00000000
        /*0a2c*/ 	.short	0x010a
        /*0a2e*/ 	.byte	0x3f
	.zero		1


	//   ....[155]....
        /*0a30*/ 	.word	0x00007410
        /*0a34*/ 	.word	0x00000009
        /*0a38*/ 	.word	0x00000000
        /*0a3c*/ 	.short	0x010a
        /*0a3e*/ 	.byte	0x3f
	.zero		1


	//   ....[156]....
        /*0a40*/ 	.word	0x00007460
        /*0a44*/ 	.word	0x00000006
        /*0a48*/ 	.word	0x00000000
        /*0a4c*/ 	.short	0x010a
        /*0a4e*/ 	.byte	0x3f
	.zero		1


	//   ....[157]....
        /*0a50*/ 	.word	0x000074b0
        /*0a54*/ 	.word	0x00000009
        /*0a58*/ 	.word	0x00000000
        /*0a5c*/ 	.short	0x010a
        /*0a5e*/ 	.byte	0x3f
	.zero		1


	//   ....[158]....
        /*0a60*/ 	.word	0x00007500
        /*0a64*/ 	.word	0x00000006
        /*0a68*/ 	.word	0x00000000
        /*0a6c*/ 	.short	0x010a
        /*0a6e*/ 	.byte	0x3f
	.zero		1


	//   ....[159]....
        /*0a70*/ 	.word	0x00007550
        /*0a74*/ 	.word	0x00000009
        /*0a78*/ 	.word	0x00000000
        /*0a7c*/ 	.short	0x010a
        /*0a7e*/ 	.byte	0x3f
	.zero		1


	//   ....[160]....
        /*0a80*/ 	.word	0x000075a0
        /*0a84*/ 	.word	0x00000006
        /*0a88*/ 	.word	0x00000000
        /*0a8c*/ 	.short	0x010a
        /*0a8e*/ 	.byte	0x3f
	.zero		1


	//   ....[161]....
        /*0a90*/ 	.word	0x000075f0
        /*0a94*/ 	.word	0x00000009
        /*0a98*/ 	.word	0x00000000
        /*0a9c*/ 	.short	0x010a
        /*0a9e*/ 	.byte	0x3f
	.zero		1


	//   ....[162]....
        /*0aa0*/ 	.word	0x00007640
        /*0aa4*/ 	.word	0x00000006
        /*0aa8*/ 	.word	0x00000000
        /*0aac*/ 	.short	0x010a
        /*0aae*/ 	.byte	0x3f
	.zero		1


	//   ....[163]....
        /*0ab0*/ 	.word	0x00007690
        /*0ab4*/ 	.word	0x00000009
        /*0ab8*/ 	.word	0x00000000
        /*0abc*/ 	.short	0x010a
        /*0abe*/ 	.byte	0x3f
	.zero		1


	//   ....[164]....
        /*0ac0*/ 	.word	0x000076e0
        /*0ac4*/ 	.word	0x00000006
        /*0ac8*/ 	.word	0x00000000
        /*0acc*/ 	.short	0x010a
        /*0ace*/ 	.byte	0x3f
	.zero		1


	//   ....[165]....
        /*0ad0*/ 	.word	0x00007730
        /*0ad4*/ 	.word	0x00000009
        /*0ad8*/ 	.word	0x00000000
        /*0adc*/ 	.short	0x010a
        /*0ade*/ 	.byte	0x3f
	.zero		1


	//   ....[166]....
        /*0ae0*/ 	.word	0x00007780
        /*0ae4*/ 	.word	0x00000006
        /*0ae8*/ 	.word	0x00000000
        /*0aec*/ 	.short	0x010a
        /*0aee*/ 	.byte	0x3f
	.zero		1


	//   ....[167]....
        /*0af0*/ 	.word	0x000077d0
        /*0af4*/ 	.word	0x00000009
        /*0af8*/ 	.word	0x00000000
        /*0afc*/ 	.short	0x010a
        /*0afe*/ 	.byte	0x3f
	.zero		1


	//   ....[168]....
        /*0b00*/ 	.word	0x00007820
        /*0b04*/ 	.word	0x00000006
        /*0b08*/ 	.word	0x00000000
        /*0b0c*/ 	.short	0x010a
        /*0b0e*/ 	.byte	0x3f
	.zero		1


	//   ....[169]....
        /*0b10*/ 	.word	0x00007870
        /*0b14*/ 	.word	0x00000009
        /*0b18*/ 	.word	0x00000000
        /*0b1c*/ 	.short	0x010a
        /*0b1e*/ 	.byte	0x3f
	.zero		1


	//   ....[170]....
        /*0b20*/ 	.word	0x000078c0
        /*0b24*/ 	.word	0x00000006
        /*0b28*/ 	.word	0x00000000
        /*0b2c*/ 	.short	0x010a
        /*0b2e*/ 	.byte	0x3f
	.zero		1


	//   ....[171]....
        /*0b30*/ 	.word	0x00007910
        /*0b34*/ 	.word	0x00000009
        /*0b38*/ 	.word	0x00000000
        /*0b3c*/ 	.short	0x010a
        /*0b3e*/ 	.byte	0x3f
	.zero		1


	//   ....[172]....
        /*0b40*/ 	.word	0x00007960
        /*0b44*/ 	.word	0x00000006
        /*0b48*/ 	.word	0x00000000
        /*0b4c*/ 	.short	0x010a
        /*0b4e*/ 	.byte	0x3f
	.zero		1


	//   ....[173]....
        /*0b50*/ 	.word	0x000079b0
        /*0b54*/ 	.word	0x00000009
        /*0b58*/ 	.word	0x00000000
        /*0b5c*/ 	.short	0x010a
        /*0b5e*/ 	.byte	0x3f
	.zero		1


	//   ....[174]....
        /*0b60*/ 	.word	0x00007a00
        /*0b64*/ 	.word	0x00000006
        /*0b68*/ 	.word	0x00000000
        /*0b6c*/ 	.short	0x010a
        /*0b6e*/ 	.byte	0x3f
	.zero		1


	//   ....[175]....
        /*0b70*/ 	.word	0x00007a50
        /*0b74*/ 	.word	0x00000009
        /*0b78*/ 	.word	0x00000000
        /*0b7c*/ 	.short	0x010a
        /*0b7e*/ 	.byte	0x3f
	.zero		1


	//----- nvinfo : EIATTR_NUM_MBARRIERS
	.align		4
.L_35:
        /*0b80*/ 	.byte	0x03, 0x38
        /*0b82*/ 	.short	0x0054


	//----- nvinfo : EIATTR_EXIT_INSTR_OFFSETS
	.align		4
        /*0b84*/ 	.byte	0x04, 0x1c
        /*0b86*/ 	.short	(.L_37 - .L_36)


	//   ....[0]....
.L_36:
        /*0b88*/ 	.word	0x00000b30


	//   ....[1]....
        /*0b8c*/ 	.word	0x000013f0


	//   ....[2]....
        /*0b90*/ 	.word	0x00004180


	//   ....[3]....
        /*0b94*/ 	.word	0x000047b0


	//   ....[4]....
        /*0b98*/ 	.word	0x00006c10


	//----- nvinfo : EIATTR_MAX_THREADS
	.align		4
.L_37:
        /*0b9c*/ 	.byte	0x04, 0x05
        /*0b9e*/ 	.short	(.L_39 - .L_38)
.L_38:
        /*0ba0*/ 	.word	0x00000180
        /*0ba4*/ 	.word	0x00000001
        /*0ba8*/ 	.word	0x00000001


	//----- nvinfo : EIATTR_CRS_STACK_SIZE
	.align		4
.L_39:
        /*0bac*/ 	.byte	0x04, 0x1e
        /*0bae*/ 	.short	(.L_41 - .L_40)
.L_40:
        /*0bb0*/ 	.word	0x00000000


	//----- nvinfo : EIATTR_CBANK_PARAM_SIZE
	.align		4
.L_41:
        /*0bb4*/ 	.byte	0x03, 0x19
        /*0bb6*/ 	.short	0x0470


	//----- nvinfo : EIATTR_PARAM_CBANK
	.align		4
        /*0bb8*/ 	.byte	0x04, 0x0a
        /*0bba*/ 	.short	(.L_43 - .L_42)
	.align		4
.L_42:
        /*0bbc*/ 	.word	index@(.nv.constant0._ZN7cutlass13device_kernelINS_4gemm6kernel13GemmUniversalIN4cute5tupleIJiiiiEEENS1_10collective13CollectiveMmaINS1_34MainloopSm90TmaGmmaWarpSpecializedILi41ENS5_IJNS4_1CILi1EEESB_SB_EEENS1_35KernelTmaWarpSpecializedCooperativeEEENS5_IJNSA_ILi128EEENSA_ILi48EEENSA_ILi16EEEEEENS_10bfloat16_tENS5_IJlSB_lEEESJ_SK_NS4_8TiledMMAINS4_8MMA_AtomIJNS4_4SM904GMMA27MMA_64x16x16_F32BF16BF16_SSILNSO_5MajorE0ELSQ_0ELNSO_7ScaleInE1ELSR_1EEEEEENS4_6LayoutINS5_IJNSA_ILi2EEESB_SB_EEENS5_IJSB_NSA_ILi0EEESX_EEEEENS5_IJNS4_10UnderscoreES10_S10_EEEEENS4_13SM90_TMA_LOADENS4_14ComposedLayoutINS4_7SwizzleILi1ELi4ELi3EEENS4_18smem_ptr_flag_bitsILi16EEENSU_INS5_IJNSA_ILi8EEESH_EEENS5_IJSH_SB_EEEEEEEvNS4_8identityES13_S1D_vS1E_EENS_8epilogue10collective6detail29Sm90TmaWarpSpecializedAdapterINS1H_15DefaultEpilogueISJ_SK_SK_NS1G_6thread17LinearCombinationISJ_Li1EffLNS1L_9ScaleType4KindE0ELNS_15FloatRoundStyleE2ESJ_EENS1_15EpilogueDefaultEEEEEvvEEEEvNT_6ParamsE)
        /*0bc0*/ 	.short	0x0210
        /*0bc2*/ 	.short	0x0470


	//----- nvinfo : EIATTR_SW_WAR
	.align		4
.L_43:
        /*0bc4*/ 	.byte	0x04, 0x36
        /*0bc6*/ 	.short	(.L_45 - .L_44)
.L_44:
        /*0bc8*/ 	.word	0x00000008
.L_45:


//--------------------- .nv.callgraph             --------------------------
	.section	.nv.callgraph,"",@"SHT_CUDA_CALLGRAPH"
	.align	4
	.sectionentsize	8
	.align		4
        /*0000*/ 	.word	0x00000000
	.align		4
        /*0004*/ 	.word	0xffffffff
	.align		4
        /*0008*/ 	.word	index@(_ZN7cutlass13device_kernelINS_4gemm6kernel13GemmUniversalIN4cute5tupleIJiiiiEEENS1_10collective13CollectiveMmaINS1_34MainloopSm90TmaGmmaWarpSpecializedILi41ENS5_IJNS4_1CILi1EEESB_SB_EEENS1_35KernelTmaWarpSpecializedCooperativeEEENS5_IJNSA_ILi128EEENSA_ILi48EEENSA_ILi16EEEEEENS_10bfloat16_tENS5_IJlSB_lEEESJ_SK_NS4_8TiledMMAINS4_8MMA_AtomIJNS4_4SM904GMMA27MMA_64x16x16_F32BF16BF16_SSILNSO_5MajorE0ELSQ_0ELNSO_7ScaleInE1ELSR_1EEEEEENS4_6LayoutINS5_IJNSA_ILi2EEESB_SB_EEENS5_IJSB_NSA_ILi0EEESX_EEEEENS5_IJNS4_10UnderscoreES10_S10_EEEEENS4_13SM90_TMA_LOADENS4_14ComposedLayoutINS4_7SwizzleILi1ELi4ELi3EEENS4_18smem_ptr_flag_bitsILi16EEENSU_INS5_IJNSA_ILi8EEESH_EEENS5_IJSH_SB_EEEEEEEvNS4_8identityES13_S1D_vS1E_EENS_8epilogue10collective6detail29Sm90TmaWarpSpecializedAdapterINS1H_15DefaultEpilogueISJ_SK_SK_NS1G_6thread17LinearCombinationISJ_Li1EffLNS1L_9ScaleType4KindE0ELNS_15FloatRoundStyleE2ESJ_EENS1_15EpilogueDefaultEEEEEvvEEEEvNT_6ParamsE)
	.align		4
        /*000c*/ 	.word	index@(__assertfail)
	.align		4
        /*0010*/ 	.word	0x00000000
	.align		4
        /*0014*/ 	.word	0xfffffffe
	.align		4
        /*0018*/ 	.word	0x00000000
	.align		4
        /*001c*/ 	.word	0xfffffffd
	.align		4
        /*0020*/ 	.word	0x00000000
	.align		4
        /*0024*/ 	.word	0xfffffffc


//--------------------- .nv.constant4             --------------------------
	.section	.nv.constant4,"a",@progbits
	.align	8
	.align		8
.nv.constant4:
        /*0000*/ 	.dword	__assertfail
	.align		8
        /*0008*/ 	.dword	__unnamed_1
	.align		8
        /*0010*/ 	.dword	_ZN39_INTERNAL_ab239411_4_k_cu_80e97676_67604cuda3std3__45__cpo5beginE
	.align		8
        /*0018*/ 	.dword	_ZN39_INTERNAL_ab239411_4_k_cu_80e97676_67604cuda3std3__45__cpo3endE
	.align		8
        /*0020*/ 	.dword	_ZN39_INTERNAL_ab239411_4_k_cu_80e97676_67604cuda3std3__45__cpo6cbeginE
	.align		8
        /*0028*/ 	.dword	_ZN39_INTERNAL_ab239411_4_k_cu_80e97676_67604cuda3std3__45__cpo4cendE
	.align		8
        /*0030*/ 	.dword	_ZN39_INTERNAL_ab239411_4_k_cu_80e97676_67604cuda3std3__441_GLOBAL__N__ab239411_4_k_cu_80e97676_67606ignoreE
	.align		8
        /*0038*/ 	.dword	_ZN39_INTERNAL_ab239411_4_k_cu_80e97676_67604cuda3std3__419piecewise_constructE
	.align		8
        /*0040*/ 	.dword	_ZN39_INTERNAL_ab239411_4_k_cu_80e97676_67604cuda3std3__48in_placeE
	.align		8
        /*0048*/ 	.dword	_ZN39_INTERNAL_ab239411_4_k_cu_80e97676_67604cuda3std6ranges3__45__cpo4swapE
	.align		8
        /*0050*/ 	.dword	_ZN39_INTERNAL_ab239411_4_k_cu_80e97676_67604cuda3std6ranges3__45__cpo9iter_moveE
	.align		8
        /*0058*/ 	.dword	_ZN39_INTERNAL_ab239411_4_k_cu_80e97676_67604cute7productE
	.align		8
        /*0060*/ 	.dword	_ZN39_INTERNAL_ab239411_4_k_cu_80e97676_67604cute1_E
	.align		8
        /*0068*/ 	.dword	$str$22
	.align		8
        /*0070*/ 	.dword	$str$23


//--------------------- .text._ZN7cutlass13device_kernelINS_4gemm6kernel13GemmUniversalIN4cute5tupleIJiiiiEEENS1_10collective13CollectiveMmaINS1_34MainloopSm90TmaGmmaWarpSpecializedILi41ENS5_IJNS4_1CILi1EEESB_SB_EEENS1_35KernelTmaWarpSpecializedCooperativeEEENS5_IJNSA_ILi128EEENSA_ILi48EEENSA_ILi16EEEEEENS_10bfloat16_tENS5_IJlSB_lEEESJ_SK_NS4_8TiledMMAINS4_8MMA_AtomIJNS4_4SM904GMMA27MMA_64x16x16_F32BF16BF16_SSILNSO_5MajorE0ELSQ_0ELNSO_7ScaleInE1ELSR_1EEEEEENS4_6LayoutINS5_IJNSA_ILi2EEESB_SB_EEENS5_IJSB_NSA_ILi0EEESX_EEEEENS5_IJNS4_10UnderscoreES10_S10_EEEEENS4_13SM90_TMA_LOADENS4_14ComposedLayoutINS4_7SwizzleILi1ELi4ELi3EEENS4_18smem_ptr_flag_bitsILi16EEENSU_INS5_IJNSA_ILi8EEESH_EEENS5_IJSH_SB_EEEEEEEvNS4_8identityES13_S1D_vS1E_EENS_8epilogue10collective6detail29Sm90TmaWarpSpecializedAdapterINS1H_15DefaultEpilogueISJ_SK_SK_NS1G_6thread17LinearCombinationISJ_Li1EffLNS1L_9ScaleType4KindE0ELNS_15FloatRoundStyleE2ESJ_EENS1_15EpilogueDefaultEEEEEvvEEEEvNT_6ParamsE --------------------------
	.section	.text._ZN7cutlass13device_kernelINS_4gemm6kernel13GemmUniversalIN4cute5tupleIJiiiiEEENS1_10collective13CollectiveMmaINS1_34MainloopSm90TmaGmmaWarpSpecializedILi41ENS5_IJNS4_1CILi1EEESB_SB_EEENS1_35KernelTmaWarpSpecializedCooperativeEEENS5_IJNSA_ILi128EEENSA_ILi48EEENSA_ILi16EEEEEENS_10bfloat16_tENS5_IJlSB_lEEESJ_SK_NS4_8TiledMMAINS4_8MMA_AtomIJNS4_4SM904GMMA27MMA_64x16x16_F32BF16BF16_SSILNSO_5MajorE0ELSQ_0ELNSO_7ScaleInE1ELSR_1EEEEEENS4_6LayoutINS5_IJNSA_ILi2EEESB_SB_EEENS5_IJSB_NSA_ILi0EEESX_EEEEENS5_IJNS4_10UnderscoreES10_S10_EEEEENS4_13SM90_TMA_LOADENS4_14ComposedLayoutINS4_7SwizzleILi1ELi4ELi3EEENS4_18smem_ptr_flag_bitsILi16EEENSU_INS5_IJNSA_ILi8EEESH_EEENS5_IJSH_SB_EEEEEEEvNS4_8identityES13_S1D_vS1E_EENS_8epilogue10collective6detail29Sm90TmaWarpSpecializedAdapterINS1H_15DefaultEpilogueISJ_SK_SK_NS1G_6thread17LinearCombinationISJ_Li1EffLNS1L_9ScaleType4KindE0ELNS_15FloatRoundStyleE2ESJ_EENS1_15EpilogueDefaultEEEEEvvEEEEvNT_6ParamsE,"ax",@progbits
	.align	128
.text._ZN7cutlass13device_kernelINS_4gemm6kernel13GemmUniversalIN4cute5tupleIJiiiiEEENS1_10collective13CollectiveMmaINS1_34MainloopSm90TmaGmmaWarpSpecializedILi41ENS5_IJNS4_1CILi1EEESB_SB_EEENS1_35KernelTmaWarpSpecializedCooperativeEEENS5_IJNSA_ILi128EEENSA_ILi48EEENSA_ILi16EEEEEENS_10bfloat16_tENS5_IJlSB_lEEESJ_SK_NS4_8TiledMMAINS4_8MMA_AtomIJNS4_4SM904GMMA27MMA_64x16x16_F32BF16BF16_SSILNSO_5MajorE0ELSQ_0ELNSO_7ScaleInE1ELSR_1EEEEEENS4_6LayoutINS5_IJNSA_ILi2EEESB_SB_EEENS5_IJSB_NSA_ILi0EEESX_EEEEENS5_IJNS4_10UnderscoreES10_S10_EEEEENS4_13SM90_TMA_LOADENS4_14ComposedLayoutINS4_7SwizzleILi1ELi4ELi3EEENS4_18smem_ptr_flag_bitsILi16EEENSU_INS5_IJNSA_ILi8EEESH_EEENS5_IJSH_SB_EEEEEEEvNS4_8identityES13_S1D_vS1E_EENS_8epilogue10collective6detail29Sm90TmaWarpSpecializedAdapterINS1H_15DefaultEpilogueISJ_SK_SK_NS1G_6thread17LinearCombinationISJ_Li1EffLNS1L_9ScaleType4KindE0ELNS_15FloatRoundStyleE2ESJ_EENS1_15EpilogueDefaultEEEEEvvEEEEvNT_6ParamsE:
        .type           _ZN7cutlass13device_kernelINS_4gemm6kernel13GemmUniversalIN4cute5tupleIJiiiiEEENS1_10collective13CollectiveMmaINS1_34MainloopSm90TmaGmmaWarpSpecializedILi41ENS5_IJNS4_1CILi1EEESB_SB_EEENS1_35KernelTmaWarpSpecializedCooperativeEEENS5_IJNSA_ILi128EEENSA_ILi48EEENSA_ILi16EEEEEENS_10bfloat16_tENS5_IJlSB_lEEESJ_SK_NS4_8TiledMMAINS4_8MMA_AtomIJNS4_4SM904GMMA27MMA_64x16x16_F32BF16BF16_SSILNSO_5MajorE0ELSQ_0ELNSO_7ScaleInE1ELSR_1EEEEEENS4_6LayoutINS5_IJNSA_ILi2EEESB_SB_EEENS5_IJSB_NSA_ILi0EEESX_EEEEENS5_IJNS4_10UnderscoreES10_S10_EEEEENS4_13SM90_TMA_LOADENS4_14ComposedLayoutINS4_7SwizzleILi1ELi4ELi3EEENS4_18smem_ptr_flag_bitsILi16EEENSU_INS5_IJNSA_ILi8EEESH_EEENS5_IJSH_SB_EEEEEEEvNS4_8identityES13_S1D_vS1E_EENS_8epilogue10collective6detail29Sm90TmaWarpSpecializedAdapterINS1H_15DefaultEpilogueISJ_SK_SK_NS1G_6thread17LinearCombinationISJ_Li1EffLNS1L_9ScaleType4KindE0ELNS_15FloatRoundStyleE2ESJ_EENS1_15EpilogueDefaultEEEEEvvEEEEvNT_6ParamsE,@function
        .size           _ZN7cutlass13device_kernelINS_4gemm6kernel13GemmUniversalIN4cute5tupleIJiiiiEEENS1_10collective13CollectiveMmaINS1_34MainloopSm90TmaGmmaWarpSpecializedILi41ENS5_IJNS4_1CILi1EEESB_SB_EEENS1_35KernelTmaWarpSpecializedCooperativeEEENS5_IJNSA_ILi128EEENSA_ILi48EEENSA_ILi16EEEEEENS_10bfloat16_tENS5_IJlSB_lEEESJ_SK_NS4_8TiledMMAINS4_8MMA_AtomIJNS4_4SM904GMMA27MMA_64x16x16_F32BF16BF16_SSILNSO_5MajorE0ELSQ_0ELNSO_7ScaleInE1ELSR_1EEEEEENS4_6LayoutINS5_IJNSA_ILi2EEESB_SB_EEENS5_IJSB_NSA_ILi0EEESX_EEEEENS5_IJNS4_10UnderscoreES10_S10_EEEEENS4_13SM90_TMA_LOADENS4_14ComposedLayoutINS4_7SwizzleILi1ELi4ELi3EEENS4_18smem_ptr_flag_bitsILi16EEENSU_INS5_IJNSA_ILi8EEESH_EEENS5_IJSH_SB_EEEEEEEvNS4_8identityES13_S1D_vS1E_EENS_8epilogue10collective6detail29Sm90TmaWarpSpecializedAdapterINS1H_15DefaultEpilogueISJ_SK_SK_NS1G_6thread17LinearCombinationISJ_Li1EffLNS1L_9ScaleType4KindE0ELNS_15FloatRoundStyleE2ESJ_EENS1_15EpilogueDefaultEEEEEvvEEEEvNT_6ParamsE,(.L_x_189 - _ZN7cutlass13device_kernelINS_4gemm6kernel13GemmUniversalIN4cute5tupleIJiiiiEEENS1_10collective13CollectiveMmaINS1_34MainloopSm90TmaGmmaWarpSpecializedILi41ENS5_IJNS4_1CILi1EEESB_SB_EEENS1_35KernelTmaWarpSpecializedCooperativeEEENS5_IJNSA_ILi128EEENSA_ILi48EEENSA_ILi16EEEEEENS_10bfloat16_tENS5_IJlSB_lEEESJ_SK_NS4_8TiledMMAINS4_8MMA_AtomIJNS4_4SM904GMMA27MMA_64x16x16_F32BF16BF16_SSILNSO_5MajorE0ELSQ_0ELNSO_7ScaleInE1ELSR_1EEEEEENS4_6LayoutINS5_IJNSA_ILi2EEESB_SB_EEENS5_IJSB_NSA_ILi0EEESX_EEEEENS5_IJNS4_10UnderscoreES10_S10_EEEEENS4_13SM90_TMA_LOADENS4_14ComposedLayoutINS4_7SwizzleILi1ELi4ELi3EEENS4_18smem_ptr_flag_bitsILi16EEENSU_INS5_IJNSA_ILi8EEESH_EEENS5_IJSH_SB_EEEEEEEvNS4_8identityES13_S1D_vS1E_EENS_8epilogue10collective6detail29Sm90TmaWarpSpecializedAdapterINS1H_15DefaultEpilogueISJ_SK_SK_NS1G_6thread17LinearCombinationISJ_Li1EffLNS1L_9ScaleType4KindE0ELNS_15FloatRoundStyleE2ESJ_EENS1_15EpilogueDefaultEEEEEvvEEEEvNT_6ParamsE)
        .other          _ZN7cutlass13device_kernelINS_4gemm6kernel13GemmUniversalIN4cute5tupleIJiiiiEEENS1_10collective13CollectiveMmaINS1_34MainloopSm90TmaGmmaWarpSpecializedILi41ENS5_IJNS4_1CILi1EEESB_SB_EEENS1_35KernelTmaWarpSpecializedCooperativeEEENS5_IJNSA_ILi128EEENSA_ILi48EEENSA_ILi16EEEEEENS_10bfloat16_tENS5_IJlSB_lEEESJ_SK_NS4_8TiledMMAINS4_8MMA_AtomIJNS4_4SM904GMMA27MMA_64x16x16_F32BF16BF16_SSILNSO_5MajorE0ELSQ_0ELNSO_7ScaleInE1ELSR_1EEEEEENS4_6LayoutINS5_IJNSA_ILi2EEESB_SB_EEENS5_IJSB_NSA_ILi0EEESX_EEEEENS5_IJNS4_10UnderscoreES10_S10_EEEEENS4_13SM90_TMA_LOADENS4_14ComposedLayoutINS4_7SwizzleILi1ELi4ELi3EEENS4_18smem_ptr_flag_bitsILi16EEENSU_INS5_IJNSA_ILi8EEESH_EEENS5_IJSH_SB_EEEEEEEvNS4_8identityES13_S1D_vS1E_EENS_8epilogue10collective6detail29Sm90TmaWarpSpecializedAdapterINS1H_15DefaultEpilogueISJ_SK_SK_NS1G_6thread17LinearCombinationISJ_Li1EffLNS1L_9ScaleType4KindE0ELNS_15FloatRoundStyleE2ESJ_EENS1_15EpilogueDefaultEEEEEvvEEEEvNT_6ParamsE,@"STO_CUDA_ENTRY STV_DEFAULT"
_ZN7cutlass13device_kernelINS_4gemm6kernel13GemmUniversalIN4cute5tupleIJiiiiEEENS1_10collective13CollectiveMmaINS1_34MainloopSm90TmaGmmaWarpSpecializedILi41ENS5_IJNS4_1CILi1EEESB_SB_EEENS1_35KernelTmaWarpSpecializedCooperativeEEENS5_IJNSA_ILi128EEENSA_ILi48EEENSA_ILi16EEEEEENS_10bfloat16_tENS5_IJlSB_lEEESJ_SK_NS4_8TiledMMAINS4_8MMA_AtomIJNS4_4SM904GMMA27MMA_64x16x16_F32BF16BF16_SSILNSO_5MajorE0ELSQ_0ELNSO_7ScaleInE1ELSR_1EEEEEENS4_6LayoutINS5_IJNSA_ILi2EEESB_SB_EEENS5_IJSB_NSA_ILi0EEESX_EEEEENS5_IJNS4_10UnderscoreES10_S10_EEEEENS4_13SM90_TMA_LOADENS4_14ComposedLayoutINS4_7SwizzleILi1ELi4ELi3EEENS4_18smem_ptr_flag_bitsILi16EEENSU_INS5_IJNSA_ILi8EEESH_EEENS5_IJSH_SB_EEEEEEEvNS4_8identityES13_S1D_vS1E_EENS_8epilogue10collective6detail29Sm90TmaWarpSpecializedAdapterINS1H_15DefaultEpilogueISJ_SK_SK_NS1G_6thread17LinearCombinationISJ_Li1EffLNS1L_9ScaleType4KindE0ELNS_15FloatRoundStyleE2ESJ_EENS1_15EpilogueDefaultEEEEEvvEEEEvNT_6ParamsE:
[----:B------:R-:W0:Y:S01]  /*0000*/  LDC R1, c[0x0][0x28] ;  /* 0x00000a00ff017b82 */ /* 0x000e220000000800 */
[----:B------:R-:W1:Y:S01]  /*0010*/  S2R R3, SR_TID.X ;  /* 0x0000000000037919 */ /* 0x000e620000002100 */
[----:B------:R-:W-:Y:S01]  /*0020*/  ELECT P0, URZ, PT ;  /* 0x00000000003f782f */ /* 0x000fe20003800000 */
[----:B------:R-:W-:Y:S01]  /*0030*/  BSSY B0, `(.L_x_0) ;  /* 0x000000f000007945 */ /* 0x000fe20003800000 */
[--C-:B-1----:R-:W-:Y:S02]  /*0040*/  SHF.R.U32.HI R0, RZ, 0x5, R3.reuse ;  /* 0x00000005ff007819 */ /* 0x102fe40000011603 */
[----:B------:R-:W-:-:S03]  /*0050*/  SHF.R.U32.HI R14, RZ, 0x7, R3 ;  /* 0x00000007ff0e7819 */ /* 0x000fc60000011603 */
[----:B------:R-:W1:Y:S04]  /*0060*/  SHFL.IDX PT, R4, R0, RZ, 0x1f ;  /* 0x00001fff00047589 */ /* 0x000e6800000e0000 */
[----:B------:R2:W3:Y:S01]  /*0070*/  SHFL.IDX PT, R10, R14, RZ, 0x1f ;  /* 0x00001fff0e0a7589 */ /* 0x0004e200000e0000 */
[----:B-1----:R-:W-:-:S13]  /*0080*/  ISETP.NE.OR P0, PT, R4, RZ, !P0 ;  /* 0x000000ff0400720c */ /* 0x002fda0004705670 */
[----:B0-23--:R-:W-:Y:S05]  /*0090*/  @P0 BRA `(.L_x_1) ;  /* 0x0000000000200947 */ /* 0x00dfea0003800000 */
[----:B------:R-:W-:Y:S02]  /*00a0*/  ULDC.64 UR4, c[0x0][0x198] ;  /* 0x0000660000047ab9 */ /* 0x000fe40000000a00 */
[----:B------:R-:W-:Y:S02]  /*00b0*/  UIADD3 UR6, UP0, UR4, 0xf0, URZ ;  /* 0x000000f004067890 */ /* 0x000fe4000ff1e03f */
[----:B------:R-:W-:Y:S02]  /*00c0*/  UIADD3 UR4, UP1, UR4, 0x1f0, URZ ;  /* 0x000001f004047890 */ /* 0x000fe4000ff3e03f */
[----:B------:R-:W-:Y:S02]  /*00d0*/  UIADD3.X UR7, URZ, UR5, URZ, UP0, !UPT ;  /* 0x000000053f077290 */ /* 0x000fe400087fe43f */
[----:B------:R-:W-:-:S07]  /*00e0*/  UIADD3.X UR5, URZ, UR5, URZ, UP1, !UPT ;  /* 0x000000053f057290 */ /* 0x000fce0008ffe43f */
[----:B------:R0:W-:Y:S02]  /*00f0*/  UTMACCTL.PF [UR6] ;  /* 0x00000000060079b9 */ /* 0x0001e40008040000 */
[----:B------:R0:W-:Y:S02]  /*0100*/  UTMACCTL.PF [UR4] ;  /* 0x00000000040079b9 */ /* 0x0001e40008040000 */
[----:B0-----:R-:W-:Y:S01]  /*0110*/  NOP ;  /* 0x0000000000007918 */ /* 0x001fe20000000000 */
.L_x_1:
[----:B------:R-:W-:Y:S05]  /*0120*/  BSYNC B0 ;  /* 0x0000000000007941 */ /* 0x000fea0003800000 */
.L_x_0:
[----:B------:R-:W0:Y:S02]  /*0130*/  SHFL.IDX PT, R2, R0, RZ, 0x1f ;  /* 0x00001fff00027589 */ /* 0x000e2400000e0000 */
[----:B0-----:R-:W-:-:S13]  /*0140*/  ISETP.NE.AND P0, PT, R2, RZ, PT ;  /* 0x000000ff0200720c */ /* 0x001fda0003f05270 */
[----:B------:R-:W-:Y:S05]  /*0150*/  @P0 BRA `(.L_x_2) ;  /* 0x00000004008c0947 */ /* 0x000fea0003800000 */
[----:B------:R-:W-:Y:S01]  /*0160*/  ELECT P0, URZ, PT ;  /* 0x00000000003f782f */ /* 0x000fe20003800000 */
[----:B------:R-:W-:-:S12]  /*0170*/  BSSY B0, `(.L_x_2) ;  /* 0x0000061000007945 */ /* 0x000fd80003800000 */
[----:B------:R-:W-:Y:S05]  /*0180*/  @!P0 BRA `(.L_x_3) ;  /* 0x00000004007c8947 */ /* 0x000fea0003800000 */
[----:B------:R-:W0:Y:S01]  /*0190*/  S2UR UR8, SR_CgaCtaId ;  /* 0x00000000000879c3 */ /* 0x000e220000008800 */
[----:B------:R-:W-:Y:S01]  /*01a0*/  UMOV UR4, 0x400 ;  /* 0x0000040000047882 */ /* 0x000fe20000000000 */
[----:B------:R-:W-:Y:S01]  /*01b0*/  UMOV UR5, 0x1 ;  /* 0x0000000100057882 */ /* 0x000fe20000000000 */
[----:B------:R-:W-:Y:S02]  /*01c0*/  UMOV UR6, 0x100 ;  /* 0x0000010000067882 */ /* 0x000fe40000000000 */
[----:B------:R-:W-:-:S04]  /*01d0*/  UIADD3 UR6, -UR6, 0x100000, URZ ;  /* 0x0010000006067890 */ /* 0x000fc8000fffe13f */
[----:B------:R-:W-:Y:S02]  /*01e0*/  USHF.L.U32 UR7, UR6, 0xb, URZ ;  /* 0x0000000b06077899 */ /* 0x000fe4000800063f */
[----:B------:R-:W-:Y:S02]  /*01f0*/  USHF.L.U32 UR6, UR6, 0x1, URZ ;  /* 0x0000000106067899 */ /* 0x000fe4000800063f */
[----:B0-----:R-:W-:Y:S02]  /*0200*/  ULEA UR8, UR8, UR4, 0x18 ;  /* 0x0000000408087291 */ /* 0x001fe4000f8ec03f */
[----:B------:R-:W-:-:S04]  /*0210*/  UIADD3 UR4, -UR5, 0x100000, URZ ;  /* 0x0010000005047890 */ /* 0x000fc8000fffe13f */
[----:B------:R-:W-:Y:S02]  /*0220*/  USHF.L.U32 UR5, UR4, 0xb, URZ ;  /* 0x0000000b04057899 */ /* 0x000fe4000800063f */
[----:B------:R-:W-:Y:S01]  /*0230*/  USHF.L.U32 UR4, UR4, 0x1, URZ ;  /* 0x0000000104047899 */ /* 0x000fe2000800063f */
[----:B------:R-:W0:Y:S11]  /*0240*/  FENCE.VIEW.ASYNC.S ;  /* 0x00000000000073c6 */ /* 0x000e360000000000 */
[----:B0-----:R0:W1:Y:S01]  /*0250*/  SYNCS.EXCH.64 URZ, [UR8], UR4 ;  /* 0x00000004083f75b2 */ /* 0x0010620008000100 */
[----:B------:R0:W2:Y:S01]  /*0260*/  SYNCS.EXCH.64 URZ, [UR8+0x148], UR6 ;  /* 0x00014806083f75b2 */ /* 0x0000a20008000100 */
[----:B------:R0:W3:Y:S01]  /*0270*/  SYNCS.EXCH.64 URZ, [UR8+0x8], UR4 ;  /* 0x00000804083f75b2 */ /* 0x0000e20008000100 */
[----:B------:R0:W4:Y:S01]  /*0280*/  SYNCS.EXCH.64 URZ, [UR8+0x150], UR6 ;  /* 0x00015006083f75b2 */ /* 0x0001220008000100 */
[----:B------:R0:W0:Y:S01]  /*0290*/  SYNCS.EXCH.64 URZ, [UR8+0x10], UR4 ;  /* 0x00001004083f75b2 */ /* 0x0000220008000100 */
        /* <DEDUP_REMOVED lines=77> */
[----:B-1234-:R-:W-:Y:S01]  /*0770*/  NOP ;  /* 0x0000000000007918 */ /* 0x01efe20000000000 */
.L_x_3:
[----:B0-----:R-:W-:Y:S05]  /*0780*/  BSYNC B0 ;  /* 0x0000000000007941 */ /* 0x001fea0003800000 */
.L_x_2:
[----:B------:R-:W0:Y:S01]  /*0790*/  SHFL.IDX PT, R0, R0, RZ, 0x1f ;  /* 0x00001fff00007589 */ /* 0x000e2200000e0000 */
[----:B------:R-:W-:Y:S01]  /*07a0*/  ELECT P0, URZ, PT ;  /* 0x00000000003f782f */ /* 0x000fe20003800000 */
[----:B------:R-:W1:Y:S01]  /*07b0*/  LDC R2, c[0x0][0x65c] ;  /* 0x00019700ff027b82 */ /* 0x000e620000000800 */
[----:B------:R-:W-:Y:S01]  /*07c0*/  SHF.R.S32.HI R7, RZ, 0x1f, R4 ;  /* 0x0000001fff077819 */ /* 0x000fe20000011404 */
[----:B------:R-:W2:Y:S01]  /*07d0*/  S2R R5, SR_CTAID.Y ;  /* 0x0000000000057919 */ /* 0x000ea20000002600 */
[----:B------:R-:W-:Y:S01]  /*07e0*/  UMOV UR4, 0x20 ;  /* 0x0000002000047882 */ /* 0x000fe20000000000 */
[----:B------:R-:W-:Y:S01]  /*07f0*/  NOP ;  /* 0x0000000000007918 */ /* 0x000fe20000000000 */
[----:B------:R-:W-:Y:S01]  /*0800*/  LEA.HI R7, R7, R4, RZ, 0x2 ;  /* 0x0000000407077211 */ /* 0x000fe200078f10ff */
[----:B------:R-:W3:Y:S01]  /*0810*/  S2R R6, SR_CTAID.X ;  /* 0x0000000000067919 */ /* 0x000ee20000002500 */
[----:B------:R-:W-:Y:S01]  /*0820*/  ISETP.NE.AND P2, PT, R10, RZ, PT ;  /* 0x000000ff0a00720c */ /* 0x000fe20003f45270 */
[----:B------:R-:W-:Y:S01]  /*0830*/  NOP ;  /* 0x0000000000007918 */ /* 0x000fe20000000000 */
[----:B------:R-:W-:-:S02]  /*0840*/  LOP3.LUT R7, R7, 0xfffffffc, RZ, 0xc0, !PT ;  /* 0xfffffffc07077812 */ /* 0x000fc400078ec0ff */
[----:B0-----:R-:W-:Y:S02]  /*0850*/  ISETP.NE.OR P0, PT, R0, RZ, !P0 ;  /* 0x000000ff0000720c */ /* 0x001fe40004705670 */
[----:B-1----:R-:W-:-:S04]  /*0860*/  ISETP.NE.AND P3, PT, R2, 0x1, PT ;  /* 0x000000010200780c */ /* 0x002fc80003f65270 */
[----:B------:R-:W-:Y:S01]  /*0870*/  P2R R0, PR, RZ, 0x8 ;  /* 0x00000008ff007803 */ /* 0x000fe20000000000 */
[----:B------:R-:W-:Y:S01]  /*0880*/  IMAD.IADD R0, R4, 0x1, -R7 ;  /* 0x0000000104007824 */ /* 0x000fe200078e0a07 */
[----:B------:R-:W-:Y:S01]  /*0890*/  LOP3.LUT R4, R3, 0x7f, RZ, 0xc0, !PT ;  /* 0x0000007f03047812 */ /* 0x000fe200078ec0ff */
[----:B------:R-:W-:-:S03]  /*08a0*/  IMAD.MOV.U32 R7, RZ, RZ, RZ ;  /* 0x000000ffff077224 */ /* 0x000fc600078e00ff */
[----:B------:R-:W-:Y:S01]  /*08b0*/  ISETP.NE.AND P1, PT, R0, 0x3, PT ;  /* 0x000000030000780c */ /* 0x000fe20003f25270 */
[----:B------:R-:W-:Y:S01]  /*08c0*/  VOTEU.ALL UP0, P0 ;  /* 0x00000000003f7886 */ /* 0x000fe20000000000 */
[----:B------:R-:W-:Y:S01]  /*08d0*/  VOTEU.ALL UP1, P0 ;  /* 0x00000000003f7886 */ /* 0x000fe20000020000 */
[----:B------:R-:W3:Y:S01]  /*08e0*/  @P3 LDC R17, c[0x0][0x10] ;  /* 0x00000400ff113b82 */ /* 0x000ee20000000800 */
[----:B--2---:R-:W-:Y:S02]  /*08f0*/  @P3 IMAD.MOV.U32 R8, RZ, RZ, R5 ;  /* 0x000000ffff083224 */ /* 0x004fe400078e0005 */
[----:B------:R-:W-:Y:S01]  /*0900*/  @!UP0 UMOV UR6, 0x400 ;  /* 0x0000040000068882 */ /* 0x000fe20000000000 */
[----:B------:R-:W-:-:S04]  /*0910*/  @!UP0 UIADD3 UR4, -UR4, 0x100000, URZ ;  /* 0x0010000004048890 */ /* 0x000fc8000fffe13f */
[----:B------:R-:W-:Y:S02]  /*0920*/  @!UP0 USHF.L.U32 UR5, UR4, 0xb, URZ ;  /* 0x0000000b04058899 */ /* 0x000fe4000800063f */
[----:B------:R-:W-:Y:S01]  /*0930*/  @!UP0 USHF.L.U32 UR4, UR4, 0x1, URZ ;  /* 0x0000000104048899 */ /* 0x000fe2000800063f */
[----:B------:R-:W-:Y:S01]  /*0940*/  @P3 IMAD.MOV.U32 R9, RZ, RZ, RZ ;  /* 0x000000ffff093224 */ /* 0x000fe200078e00ff */
[----:B------:R-:W0:Y:S08]  /*0950*/  @!UP0 S2UR UR7, SR_CgaCtaId ;  /* 0x00000000000789c3 */ /* 0x000e300000008800 */
[----:B------:R-:W1:Y:S01]  /*0960*/  @!P3 LDC R11, c[0x0][0xc] ;  /* 0x00000300ff0bbb82 */ /* 0x000e620000000800 */
[----:B---3--:R-:W-:Y:S01]  /*0970*/  @P3 IMAD.WIDE.U32 R16, R6, R17, R8 ;  /* 0x0000001106103225 */ /* 0x008fe200078e0008 */
[----:B0-----:R-:W-:Y:S01]  /*0980*/  @!UP0 ULEA UR8, UR7, UR6, 0x18 ;  /* 0x0000000607088291 */ /* 0x001fe2000f8ec03f */
[----:B------:R-:W-:-:S02]  /*0990*/  VOTEU.ALL UP0, P0 ;  /* 0x00000000003f7886 */ /* 0x000fc40000000000 */
[----:B------:R-:W-:Y:S01]  /*09a0*/  ULDC UR6, c[0x0][0xc] ;  /* 0x0000030000067ab9 */ /* 0x000fe20000000800 */
[----:B------:R-:W-:Y:S01]  /*09b0*/  ISETP.EQ.OR P0, PT, R0, RZ, !P1 ;  /* 0x000000ff0000720c */ /* 0x000fe20004f02670 */
[----:B------:R-:W-:-:S03]  /*09c0*/  ULDC UR7, c[0x0][0x10] ;  /* 0x0000040000077ab9 */ /* 0x000fc60000000800 */
[C---:B------:R-:W-:Y:S01]  /*09d0*/  ISETP.EQ.AND P0, PT, R10.reuse, RZ, P0 ;  /* 0x000000ff0a00720c */ /* 0x040fe20000702270 */
[----:B------:R-:W-:Y:S02]  /*09e0*/  VIADD R10, R10, 0xffffffff ;  /* 0xffffffff0a0a7836 */ /* 0x000fe40000000000 */
[----:B-1----:R-:W-:Y:S01]  /*09f0*/  @!P3 IMAD.WIDE.U32 R8, R11, R5, R6 ;  /* 0x000000050b08b225 */ /* 0x002fe200078e0006 */
[----:B------:R-:W0:Y:S02]  /*0a00*/  FENCE.VIEW.ASYNC.S ;  /* 0x00000000000073c6 */ /* 0x000e240000000000 */
[----:B0-----:R-:W0:Y:S01]  /*0a10*/  @!UP0 SYNCS.EXCH.64 URZ, [UR8+0x2a0], UR4 ;  /* 0x0002a004083f85b2 */ /* 0x001e220008000100 */
[----:B------:R-:W-:Y:S01]  /*0a20*/  SEL R18, RZ, 0x1, !P0 ;  /* 0x00000001ff127807 */ /* 0x000fe20004000000 */
[----:B------:R-:W-:Y:S01]  /*0a30*/  @P3 IMAD.MOV.U32 R11, RZ, RZ, RZ ;  /* 0x000000ffff0b3224 */ /* 0x000fe200078e00ff */
[----:B------:R-:W-:Y:S01]  /*0a40*/  ISETP.GE.U32.AND P1, PT, R10, 0x2, PT ;  /* 0x000000020a00780c */ /* 0x000fe20003f26070 */
[----:B------:R-:W-:-:S02]  /*0a50*/  @!P3 IMAD.MOV.U32 R16, RZ, RZ, R8 ;  /* 0x000000ffff10b224 */ /* 0x000fc400078e0008 */
[----:B------:R-:W-:Y:S01]  /*0a60*/  @P3 IMAD.IADD R17, R17, 0x1, R11 ;  /* 0x0000000111113824 */ /* 0x000fe200078e020b */
[----:B------:R-:W-:Y:S01]  /*0a70*/  SEL R18, R18, 0x2, P1 ;  /* 0x0000000212127807 */ /* 0x000fe20000800000 */
[----:B------:R-:W-:Y:S01]  /*0a80*/  @!P3 IMAD.MOV.U32 R17, RZ, RZ, R9 ;  /* 0x000000ffff11b224 */ /* 0x000fe200078e0009 */
[----:B------:R1:W0:Y:S01]  /*0a90*/  @!UP1 SYNCS.EXCH.64 URZ, [UR8+0x2a8], UR4 ;  /* 0x0002a804083f95b2 */ /* 0x0002220008000100 */
[----:B------:R-:W-:Y:S01]  /*0aa0*/  NOP ;  /* 0x0000000000007918 */ /* 0x000fe20000000000 */
[----:B-1----:R-:W-:-:S03]  /*0ab0*/  UIMAD.WIDE.U32 UR4, UR6, UR7, URZ ;  /* 0x00000007060472a5 */ /* 0x002fc6000f8e003f */
[----:B------:R-:W-:Y:S02]  /*0ac0*/  ULDC UR6, c[0x0][0x14] ;  /* 0x0000050000067ab9 */ /* 0x000fe40000000800 */
[----:B------:R-:W-:Y:S02]  /*0ad0*/  UIMAD.WIDE.U32 UR36, UR4, UR6, URZ ;  /* 0x00000006042472a5 */ /* 0x000fe4000f8e003f */
[----:B------:R-:W-:-:S04]  /*0ae0*/  UIMAD UR42, UR5, UR6, URZ ;  /* 0x00000006052a72a4 */ /* 0x000fc8000f8e023f */
[----:B------:R-:W-:Y:S01]  /*0af0*/  UIADD3 UR42, UR37, UR42, URZ ;  /* 0x0000002a252a7290 */ /* 0x000fe2000fffe03f */
[----:B0-----:R-:W-:Y:S06]  /*0b00*/  BAR.SYNC.DEFER_BLOCKING 0x0 ;  /* 0x0000000000007b1d */ /* 0x001fec0000010000 */
[----:B------:R-:W-:Y:S05]  /*0b10*/  @!P2 BRA `(.L_x_4) ;  /* 0x00000034009ca947 */ /* 0x000fea0003800000 */
[----:B------:R-:W-:-:S13]  /*0b20*/  ISETP.GT.U32.AND P0, PT, R10, 0x1, PT ;  /* 0x000000010a00780c */ /* 0x000fda0003f04070 */
[----:B------:R-:W-:Y:S05]  /*0b30*/  @P0 EXIT ;  /* 0x000000000000094d */ /* 0x000fea0003800000 */
[----:B------:R-:W-:Y:S01]  /*0b40*/  ULDC.64 UR4, c[0x0][0x650] ;  /* 0x0001940000047ab9 */ /* 0x000fe20000000a00 */
[----:B------:R-:W-:Y:S01]  /*0b50*/  PRMT R0, RZ, 0x7610, R0 ;  /* 0x00007610ff007816 */ /* 0x000fe20000000000 */
[----:B------:R-:W-:Y:S01]  /*0b60*/  IMAD.MOV.U32 R61, RZ, RZ, -0x1 ;  /* 0xffffffffff3d7424 */ /* 0x000fe200078e00ff */
[----:B------:R-:W-:Y:S01]  /*0b70*/  ISETP.GE.U32.AND P0, PT, R16, UR4, PT ;  /* 0x0000000410007c0c */ /* 0x000fe2000bf06070 */
[----:B------:R-:W-:Y:S02]  /*0b80*/  IMAD.MOV.U32 R58, RZ, RZ, -0x1 ;  /* 0xffffffffff3a7424 */ /* 0x000fe400078e00ff */
[----:B------:R-:W-:Y:S01]  /*0b90*/  IMAD.MOV.U32 R59, RZ, RZ, -0x1 ;  /* 0xffffffffff3b7424 */ /* 0x000fe200078e00ff */
[----:B------:R-:W-:-:S13]  /*0ba0*/  ISETP.GE.U32.AND.EX P0, PT, R17, UR5, PT, P0 ;  /* 0x0000000511007c0c */ /* 0x000fda000bf06100 */
[----:B------:R-:W-:Y:S05]  /*0bb0*/  @P0 BRA `(.L_x_5) ;  /* 0x0000000400540947 */ /* 0x000fea0003800000 */
[----:B------:R-:W0:Y:S01]  /*0bc0*/  LDC.64 R20, c[0x0][0x628] ;  /* 0x00018a00ff147b82 */ /* 0x000e220000000a00 */
[----:B------:R-:W-:Y:S02]  /*0bd0*/  IMAD.MOV.U32 R8, RZ, RZ, R16 ;  /* 0x000000ffff087224 */ /* 0x000fe400078e0010 */
[----:B------:R-:W-:-:S05]  /*0be0*/  IMAD.MOV.U32 R9, RZ, RZ, R17 ;  /* 0x000000ffff097224 */ /* 0x000fca00078e0011 */
[----:B------:R-:W1:Y:S08]  /*0bf0*/  LDC R0, c[0x0][0x630] ;  /* 0x00018c00ff007b82 */ /* 0x000e700000000800 */
[----:B------:R-:W2:Y:S01]  /*0c00*/  LDC.64 R22, c[0x0][0x620] ;  /* 0x00018800ff167b82 */ /* 0x000ea20000000a00 */
[----:B0-----:R-:W-:-:S04]  /*0c10*/  ISETP.NE.U32.AND P0, PT, R20, RZ, PT ;  /* 0x000000ff1400720c */ /* 0x001fc80003f05070 */
[----:B------:R-:W-:-:S13]  /*0c20*/  ISETP.NE.AND.EX P0, PT, R21, RZ, PT, P0 ;  /* 0x000000ff1500720c */ /* 0x000fda0003f05300 */
[----:B-12---:R-:W-:Y:S05]  /*0c30*/  @!P0 BRA `(.L_x_6) ;  /* 0x0000000000288947 */ /* 0x006fea0003800000 */
[----:B------:R-:W0:Y:S02]  /*0c40*/  LDC R13, c[0x0][0x634] ;  /* 0x00018d00ff0d7b82 */ /* 0x000e240000000800 */
[----:B0-----:R-:W-:-:S05]  /*0c50*/  IADD3 R13, P0, R16, R13, RZ ;  /* 0x0000000d100d7210 */ /* 0x001fca0007f1e0ff */
[----:B------:R-:W-:-:S04]  /*0c60*/  IMAD.X R15, RZ, RZ, R17, P0 ;  /* 0x000000ffff0f7224 */ /* 0x000fc800000e0611 */
[----:B------:R-:W-:-:S04]  /*0c70*/  IMAD.WIDE.U32 R8, R15, R20, RZ ;  /* 0x000000140f087225 */ /* 0x000fc800078e00ff */
[----:B------:R-:W-:-:S04]  /*0c80*/  IMAD.WIDE.U32 R10, P0, R13, R21, R8 ;  /* 0x000000150d0a7225 */ /* 0x000fc80007800008 */
[----:B------:R-:W-:-:S04]  /*0c90*/  IMAD.WIDE.U32 R8, R13, R20, RZ ;  /* 0x000000140d087225 */ /* 0x000fc800078e00ff */
[----:B------:R-:W-:Y:S01]  /*0ca0*/  IMAD.X R13, RZ, RZ, RZ, P0 ;  /* 0x000000ffff0d7224 */ /* 0x000fe200000e06ff */
[----:B------:R-:W-:Y:S01]  /*0cb0*/  IADD3 RZ, P0, R9, R10, RZ ;  /* 0x0000000a09ff7210 */ /* 0x000fe20007f1e0ff */
[----:B------:R-:W-:-:S04]  /*0cc0*/  IMAD.MOV.U32 R12, RZ, RZ, R11 ;  /* 0x000000ffff0c7224 */ /* 0x000fc800078e000b */
[----:B------:R-:W-:-:S08]  /*0cd0*/  IMAD.WIDE.U32.X R8, R15, R21, R12, P0 ;  /* 0x000000150f087225 */ /* 0x000fd000000e040c */
.L_x_6:
[-CC-:B------:R-:W-:Y:S01]  /*0ce0*/  SHF.R.U64 R59, R8, R0.reuse, R9.reuse ;  /* 0x00000000083b7219 */ /* 0x180fe20000001209 */
[----:B------:R-:W0:Y:S01]  /*0cf0*/  LDC R12, c[0x0][0x618] ;  /* 0x00018600ff0c7b82 */ /* 0x000e220000000800 */
[----:B------:R-:W-:Y:S01]  /*0d00*/  SHF.R.U32.HI R7, RZ, R0, R9 ;  /* 0x00000000ff077219 */ /* 0x000fe20000011609 */
[----:B------:R-:W-:Y:S01]  /*0d10*/  ULDC UR4, c[0x0][0x150] ;  /* 0x0000540000047ab9 */ /* 0x000fe20000000800 */
[----:B------:R-:W-:Y:S02]  /*0d20*/  IADD3 R11, P0, RZ, -R59, RZ ;  /* 0x8000003bff0b7210 */ /* 0x000fe40007f1e0ff */
[----:B------:R-:W-:-:S03]  /*0d30*/  I2FP.F32.U32 R0, R6 ;  /* 0x0000000600007245 */ /* 0x000fc60000201000 */
[----:B------:R-:W1:Y:S01]  /*0d40*/  LDC.64 R30, c[0x0][0x640] ;  /* 0x00019000ff1e7b82 */ /* 0x000e620000000a00 */
[----:B------:R-:W-:Y:S02]  /*0d50*/  IMAD.X R13, RZ, RZ, ~R7, P0 ;  /* 0x000000ffff0d7224 */ /* 0x000fe400000e0e07 */
[----:B------:R-:W-:Y:S01]  /*0d60*/  FMUL R0, R0, UR4 ;  /* 0x0000000400007c20 */ /* 0x000fe20008400000 */
[----:B------:R-:W-:Y:S01]  /*0d70*/  IMAD.WIDE.U32 R8, R11, R22, R16 ;  /* 0x000000160b087225 */ /* 0x000fe200078e0010 */
[----:B------:R-:W-:-:S03]  /*0d80*/  ULDC UR4, c[0x0][0x154] ;  /* 0x0000550000047ab9 */ /* 0x000fc60000000800 */
[----:B------:R-:W-:Y:S01]  /*0d90*/  IMAD R10, R13, R22, RZ ;  /* 0x000000160d0a7224 */ /* 0x000fe200078e02ff */
[----:B------:R-:W2:Y:S01]  /*0da0*/  LDC R7, c[0x0][0x144] ;  /* 0x00005100ff077b82 */ /* 0x000ea20000000800 */
[----:B------:R-:W3:Y:S02]  /*0db0*/  F2I.U32.TRUNC.NTZ R0, R0 ;  /* 0x0000000000007305 */ /* 0x000ee4000020f000 */
[----:B------:R-:W-:-:S04]  /*0dc0*/  IMAD R11, R11, R23, R10 ;  /* 0x000000170b0b7224 */ /* 0x000fc800078e020a */
[----:B------:R-:W-:Y:S01]  /*0dd0*/  IMAD.IADD R9, R9, 0x1, R11 ;  /* 0x0000000109097824 */ /* 0x000fe200078e020b */
[----:B------:R-:W4:Y:S01]  /*0de0*/  LDC R24, c[0x0][0x608] ;  /* 0x00018200ff187b82 */ /* 0x000f220000000800 */
[----:B------:R-:W-:-:S03]  /*0df0*/  IMAD.MOV.U32 R11, RZ, RZ, -0x1 ;  /* 0xffffffffff0b7424 */ /* 0x000fc600078e00ff */
[-CC-:B0-----:R-:W-:Y:S02]  /*0e00*/  SHF.R.U64 R22, R8, R12.reuse, R9.reuse ;  /* 0x0000000c08167219 */ /* 0x181fe40000001209 */
[----:B------:R-:W-:Y:S02]  /*0e10*/  I2FP.F32.U32 R8, R5 ;  /* 0x0000000500087245 */ /* 0x000fe40000201000 */
[----:B------:R-:W0:Y:S01]  /*0e20*/  LDC R28, c[0x0][0x658] ;  /* 0x00019600ff1c7b82 */ /* 0x000e220000000800 */
[----:B-1----:R-:W-:Y:S01]  /*0e30*/  ISETP.NE.U32.AND P0, PT, R30, RZ, PT ;  /* 0x000000ff1e00720c */ /* 0x002fe20003f05070 */
[----:B---3--:R-:W-:Y:S02]  /*0e40*/  IMAD.MOV R10, RZ, RZ, -R0 ;  /* 0x000000ffff0a7224 */ /* 0x008fe400078e0a00 */
[----:B------:R-:W-:Y:S01]  /*0e50*/  FMUL R8, R8, UR4 ;  /* 0x0000000408087c20 */ /* 0x000fe20008400000 */
[----:B------:R-:W-:Y:S02]  /*0e60*/  SHF.R.U32.HI R9, RZ, R12, R9 ;  /* 0x0000000cff097219 */ /* 0x000fe40000011609 */
[----:B------:R-:W-:Y:S01]  /*0e70*/  ISETP.NE.AND.EX P0, PT, R31, RZ, PT, P0 ;  /* 0x000000ff1f00720c */ /* 0x000fe20003f05300 */
[----:B------:R1:W3:Y:S01]  /*0e80*/  F2I.U32.TRUNC.NTZ R15, R8 ;  /* 0x00000008000f7305 */ /* 0x0002e2000020f000 */
[----:B------:R-:W1:Y:S01]  /*0e90*/  LDC R20, c[0x0][0x148] ;  /* 0x00005200ff147b82 */ /* 0x000e620000000800 */
[----:B--2---:R-:W-:-:S07]  /*0ea0*/  IMAD R0, R7, R10, R6 ;  /* 0x0000000a07007224 */ /* 0x004fce00078e0206 */
[----:B------:R-:W2:Y:S01]  /*0eb0*/  LDC R26, c[0x0][0x600] ;  /* 0x00018000ff1a7b82 */ /* 0x000ea20000000800 */
[-CC-:B----4-:R-:W-:Y:S02]  /*0ec0*/  SHF.R.U64 R32, R22, R24.reuse, R9.reuse ;  /* 0x0000001816207219 */ /* 0x190fe40000001209 */
[----:B------:R-:W-:Y:S01]  /*0ed0*/  SHF.R.U32.HI R7, RZ, R24, R9 ;  /* 0x00000018ff077219 */ /* 0x000fe20000011609 */
[----:B------:R-:W-:-:S04]  /*0ee0*/  IMAD.MOV.U32 R9, RZ, RZ, 0x1 ;  /* 0x00000001ff097424 */ /* 0x000fc800078e00ff */
[----:B------:R-:W4:Y:S01]  /*0ef0*/  LDC R21, c[0x0][0x648] ;  /* 0x00019200ff157b82 */ /* 0x000f220000000800 */
[-C--:B0-----:R-:W-:Y:S02]  /*0f00*/  SHF.L.U32 R6, R11, R28.reuse, RZ ;  /* 0x0000001c0b067219 */ /* 0x081fe400000006ff */
[--C-:B------:R-:W-:Y:S02]  /*0f10*/  SHF.R.U64 R24, R32, R28, R7.reuse ;  /* 0x0000001c20187219 */ /* 0x100fe40000001207 */
[----:B------:R-:W-:Y:S02]  /*0f20*/  LOP3.LUT R13, RZ, R6, RZ, 0x33, !PT ;  /* 0x00000006ff0d7212 */ /* 0x000fe400078e33ff */
[-C--:B------:R-:W-:Y:S01]  /*0f30*/  SHF.R.U32.HI R7, RZ, R28.reuse, R7 ;  /* 0x0000001cff077219 */ /* 0x080fe20000011607 */
[----:B------:R-:W0:Y:S01]  /*0f40*/  LDC R23, c[0x0][0x638] ;  /* 0x00018e00ff177b82 */ /* 0x000e220000000800 */
[----:B------:R-:W-:Y:S01]  /*0f50*/  SHF.L.U32 R12, R9, R28, RZ ;  /* 0x0000001c090c7219 */ /* 0x000fe200000006ff */
[----:B------:R-:W-:-:S06]  /*0f60*/  IMAD.MOV.U32 R6, RZ, RZ, R24 ;  /* 0x000000ffff067224 */ /* 0x000fcc00078e0018 */
[----:B------:R-:W0:Y:S01]  /*0f70*/  LDC R61, c[0x0][0x610] ;  /* 0x00018400ff3d7b82 */ /* 0x000e220000000800 */
[----:B-1-3--:R-:W-:Y:S05]  /*0f80*/  @!P0 BRA `(.L_x_7) ;  /* 0x0000000000288947 */ /* 0x00afea0003800000 */
[----:B------:R-:W1:Y:S02]  /*0f90*/  LDC R11, c[0x0][0x64c] ;  /* 0x00019300ff0b7b82 */ /* 0x000e640000000800 */
[----:B-1----:R-:W-:-:S05]  /*0fa0*/  IADD3 R11, P0, R24, R11, RZ ;  /* 0x0000000b180b7210 */ /* 0x002fca0007f1e0ff */
        /* <DEDUP_REMOVED lines=8> */
.L_x_7:
[----:B----4-:R-:W-:Y:S01]  /*1030*/  SHF.R.U64 R6, R6, R21, R7 ;  /* 0x0000001506067219 */ /* 0x010fe20000001207 */
[----:B--2---:R-:W-:Y:S01]  /*1040*/  VIADD R7, R26, 0xffffffff ;  /* 0xffffffff1a077836 */ /* 0x004fe20000000000 */
[----:B------:R-:W-:Y:S01]  /*1050*/  LOP3.LUT R13, R32, R13, RZ, 0xc0, !PT ;  /* 0x0000000d200d7212 */ /* 0x000fe200078ec0ff */
[----:B------:R-:W-:Y:S02]  /*1060*/  IMAD.MOV R15, RZ, RZ, -R15 ;  /* 0x000000ffff0f7224 */ /* 0x000fe400078e0a0f */
[----:B------:R-:W-:Y:S02]  /*1070*/  IMAD.MOV R8, RZ, RZ, -R6 ;  /* 0x000000ffff087224 */ /* 0x000fe400078e0a06 */
[----:B------:R-:W-:Y:S01]  /*1080*/  IMAD R13, R12, R6, R13 ;  /* 0x000000060c0d7224 */ /* 0x000fe200078e020d */
[----:B------:R-:W-:Y:S01]  /*1090*/  LOP3.LUT R6, R22, R7, RZ, 0xc0, !PT ;  /* 0x0000000716067212 */ /* 0x000fe200078ec0ff */
[----:B------:R-:W-:Y:S02]  /*10a0*/  @P3 IMAD R0, R20, R15, R5 ;  /* 0x0000000f14003224 */ /* 0x000fe400078e0205 */
[----:B0-----:R-:W-:-:S02]  /*10b0*/  IMAD R5, R8, R23, R24 ;  /* 0x0000001708057224 */ /* 0x001fc400078e0218 */
[----:B------:R-:W-:Y:S02]  /*10c0*/  IMAD R61, R13, R61, R0 ;  /* 0x0000003d0d3d7224 */ /* 0x000fe400078e0200 */
[----:B------:R-:W-:Y:S02]  /*10d0*/  IMAD R6, R5, R26, R6 ;  /* 0x0000001a05067224 */ /* 0x000fe400078e0206 */
[----:B------:R-:W-:-:S03]  /*10e0*/  IMAD.MOV.U32 R0, RZ, RZ, 0x1 ;  /* 0x00000001ff007424 */ /* 0x000fc600078e00ff */
[----:B------:R-:W-:Y:S02]  /*10f0*/  SEL R58, R6, R61, !P3 ;  /* 0x0000003d063a7207 */ /* 0x000fe40005800000 */
[----:B------:R-:W-:-:S07]  /*1100*/  SEL R61, R61, R6, !P3 ;  /* 0x000000063d3d7207 */ /* 0x000fce0005800000 */
.L_x_5:
[----:B------:R-:W-:-:S08]  /*1110*/  NOP ;  /* 0x0000000000007918 */ /* 0x000fd00000000000 */
[----:B------:R-:W0:Y:S02]  /*1120*/  USETMAXREG.TRY_ALLOC.CTAPOOL UP0, 0xe8 ;  /* 0x000000e8000079c8 */ /* 0x000e240008000600 */
[----:B0-----:R-:W-:-:S13]  /*1130*/  PLOP3.LUT P0, PT, PT, PT, UP0, 0x80, 0x0 ;  /* 0x000000000000781c */ /* 0x001fda0003f0f008 */
[----:B------:R-:W-:Y:S05]  /*1140*/  @!P0 BRA `(.L_x_5) ;  /* 0xfffffffc00f08947 */ /* 0x000fea000383ffff */
[----:B------:R-:W-:Y:S01]  /*1150*/  ULDC.64 UR4, c[0x0][0x598] ;  /* 0x0001660000047ab9 */ /* 0x000fe20000000a00 */
[----:B------:R-:W-:Y:S01]  /*1160*/  ULDC.64 UR38, c[0x0][0x208] ;  /* 0x0000820000267ab9 */ /* 0x000fe20000000a00 */
[----:B------:R-:W-:-:S04]  /*1170*/  ISETP.NE.U32.AND P0, PT, RZ, UR4, PT ;  /* 0x00000004ff007c0c */ /* 0x000fc8000bf05070 */
[----:B------:R-:W-:-:S13]  /*1180*/  ISETP.NE.AND.EX P0, PT, RZ, UR5, PT, P0 ;  /* 0x00000005ff007c0c */ /* 0x000fda000bf05300 */
[----:B------:R-:W-:Y:S05]  /*1190*/  @!P0 BRA `(.L_x_8) ;  /* 0x00000000001c8947 */ /* 0x000fea0003800000 */
[----:B------:R-:W0:Y:S02]  /*11a0*/  LDC.64 R6, c[0x0][0x598] ;  /* 0x00016600ff067b82 */ /* 0x000e240000000a00 */
[----:B0-----:R-:W2:Y:S02]  /*11b0*/  LDG.E.64 R6, desc[UR38][R6.64] ;  /* 0x0000002606067981 */ /* 0x001ea4000c1e1b00 */
[----:B--2---:R-:W-:-:S04]  /*11c0*/  ISETP.NE.U32.AND P0, PT, R6, RZ, PT ;  /* 0x000000ff0600720c */ /* 0x004fc80003f05070 */
[----:B------:R-:W-:-:S13]  /*11d0*/  ISETP.NE.AND.EX P0, PT, R7, RZ, PT, P0 ;  /* 0x000000ff0700720c */ /* 0x000fda0003f05300 */
[----:B------:R-:W-:Y:S05]  /*11e0*/  @!P0 BRA `(.L_x_8) ;  /* 0x0000000000088947 */ /* 0x000fea0003800000 */
[----:B------:R0:W5:Y:S01]  /*11f0*/  LD.E R19, desc[UR38][R6.64] ;  /* 0x0000002606137980 */ /* 0x000162000c101900 */
[----:B------:R-:W-:Y:S05]  /*1200*/  BRA `(.L_x_9) ;  /* 0x0000000000247947 */ /* 0x000fea0003800000 */
.L_x_8:
[----:B------:R-:W-:Y:S02]  /*1210*/  ULDC.64 UR4, c[0x0][0x588] ;  /* 0x0001620000047ab9 */ /* 0x000fe40000000a00 */
[----:B------:R-:W-:-:S04]  /*1220*/  ISETP.NE.U32.AND P0, PT, RZ, UR4, PT ;  /* 0x00000004ff007c0c */ /* 0x000fc8000bf05070 */
[----:B------:R-:W-:-:S13]  /*1230*/  ISETP.NE.AND.EX P0, PT, RZ, UR5, PT, P0 ;  /* 0x00000005ff007c0c */ /* 0x000fda000bf05300 */
[----:B------:R-:W-:Y:S05]  /*1240*/  @!P0 BRA `(.L_x_10) ;  /* 0x00000000000c8947 */ /* 0x000fea0003800000 */
[----:B------:R-:W0:Y:S02]  /*1250*/  LDC.64 R6, c[0x0][0x588] ;  /* 0x00016200ff067b82 */ /* 0x000e240000000a00 */
[----:B0-----:R1:W5:Y:S01]  /*1260*/  LDG.E R19, desc[UR38][R6.64] ;  /* 0x0000002606137981 */ /* 0x001362000c1e1900 */
[----:B------:R-:W-:Y:S05]  /*1270*/  BRA `(.L_x_9) ;  /* 0x0000000000087947 */ /* 0x000fea0003800000 */
.L_x_10:
[----:B------:R-:W-:Y:S02]  /*1280*/  ULDC UR4, c[0x0][0x580] ;  /* 0x0001600000047ab9 */ /* 0x000fe40000000800 */
[----:B------:R-:W-:-:S07]  /*1290*/  IMAD.U32 R19, RZ, RZ, UR4 ;  /* 0x00000004ff137e24 */ /* 0x000fce000f8e00ff */
.L_x_9:
[----:B------:R-:W-:Y:S02]  /*12a0*/  ULDC.64 UR4, c[0x0][0x5a0] ;  /* 0x0001680000047ab9 */ /* 0x000fe40000000a00 */
[----:B------:R-:W-:-:S04]  /*12b0*/  ISETP.NE.U32.AND P0, PT, RZ, UR4, PT ;  /* 0x00000004ff007c0c */ /* 0x000fc8000bf05070 */
[----:B------:R-:W-:-:S13]  /*12c0*/  ISETP.NE.AND.EX P0, PT, RZ, UR5, PT, P0 ;  /* 0x00000005ff007c0c */ /* 0x000fda000bf05300 */
[----:B------:R-:W-:Y:S05]  /*12d0*/  @!P0 BRA `(.L_x_11) ;  /* 0x00000000001c8947 */ /* 0x000fea0003800000 */
[----:B01----:R-:W0:Y:S02]  /*12e0*/  LDC.64 R6, c[0x0][0x5a0] ;  /* 0x00016800ff067b82 */ /* 0x003e240000000a00 */
[----:B0-----:R-:W2:Y:S02]  /*12f0*/  LDG.E.64 R6, desc[UR38][R6.64] ;  /* 0x0000002606067981 */ /* 0x001ea4000c1e1b00 */
[----:B--2---:R-:W-:-:S04]  /*1300*/  ISETP.NE.U32.AND P0, PT, R6, RZ, PT ;  /* 0x000000ff0600720c */ /* 0x004fc80003f05070 */
[----:B------:R-:W-:-:S13]  /*1310*/  ISETP.NE.AND.EX P0, PT, R7, RZ, PT, P0 ;  /* 0x000000ff0700720c */ /* 0x000fda0003f05300 */
[----:B------:R-:W-:Y:S05]  /*1320*/  @!P0 BRA `(.L_x_11) ;  /* 0x0000000000088947 */ /* 0x000fea0003800000 */
[----:B------:R0:W5:Y:S01]  /*1330*/  LD.E R48, desc[UR38][R6.64] ;  /* 0x0000002606307980 */ /* 0x000162000c101900 */
[----:B------:R-:W-:Y:S05]  /*1340*/  BRA `(.L_x_12) ;  /* 0x0000000000247947 */ /* 0x000fea0003800000 */
.L_x_11:
[----:B------:R-:W-:Y:S02]  /*1350*/  ULDC.64 UR4, c[0x0][0x590] ;  /* 0x0001640000047ab9 */ /* 0x000fe40000000a00 */
[----:B------:R-:W-:-:S04]  /*1360*/  ISETP.NE.U32.AND P0, PT, RZ, UR4, PT ;  /* 0x00000004ff007c0c */ /* 0x000fc8000bf05070 */
[----:B------:R-:W-:-:S13]  /*1370*/  ISETP.NE.AND.EX P0, PT, RZ, UR5, PT, P0 ;  /* 0x00000005ff007c0c */ /* 0x000fda000bf05300 */
[----:B------:R-:W-:Y:S05]  /*1380*/  @!P0 BRA `(.L_x_13) ;  /* 0x00000000000c8947 */ /* 0x000fea0003800000 */
[----:B------:R-:W2:Y:S02]  /*1390*/  LDC.64 R48, c[0x0][0x590] ;  /* 0x00016400ff307b82 */ /* 0x000ea40000000a00 */
[----:B--2---:R2:W5:Y:S01]  /*13a0*/  LDG.E R48, desc[UR38][R48.64] ;  /* 0x0000002630307981 */ /* 0x004562000c1e1900 */
[----:B------:R-:W-:Y:S05]  /*13b0*/  BRA `(.L_x_12) ;  /* 0x0000000000087947 */ /* 0x000fea0003800000 */
.L_x_13:
[----:B------:R-:W-:Y:S02]  /*13c0*/  ULDC UR4, c[0x0][0x584] ;  /* 0x0001610000047ab9 */ /* 0x000fe40000000800 */
[----:B------:R-:W-:-:S07]  /*13d0*/  IMAD.U32 R48, RZ, RZ, UR4 ;  /* 0x00000004ff307e24 */ /* 0x000fce000f8e00ff */
.L_x_12:
[----:B------:R-:W-:-:S13]  /*13e0*/  LOP3.LUT P0, RZ, R0, 0xff, RZ, 0xc0, !PT ;  /* 0x000000ff00ff7812 */ /* 0x000fda000780c0ff */
[----:B------:R-:W-:Y:S05]  /*13f0*/  @!P0 EXIT ;  /* 0x000000000000894d */ /* 0x000fea0003800000 */
[----:B------:R-:W3:Y:S01]  /*1400*/  LDC R52, c[0x0][0x658] ;  /* 0x00019600ff347b82 */ /* 0x000ee20000000800 */
[----:B------:R-:W-:Y:S01]  /*1410*/  ULDC.64 UR6, c[0x0][0x288] ;  /* 0x0000a20000067ab9 */ /* 0x000fe20000000a00 */
[----:B------:R-:W-:Y:S01]  /*1420*/  LOP3.LUT R14, R14, 0x1, RZ, 0xc0, !PT ;  /* 0x000000010e0e7812 */ /* 0x000fe200078ec0ff */
[----:B------:R-:W-:Y:S01]  /*1430*/  UIADD3 UR4, UR7, 0xf, URZ ;  /* 0x0000000f07047890 */ /* 0x000fe2000fffe03f */
[----:B------:R-:W-:Y:S01]  /*1440*/  SHF.R.U32.HI R0, RZ, 0x2, R3 ;  /* 0x00000002ff007819 */ /* 0x000fe20000011603 */
[----:B01----:R-:W-:Y:S01]  /*1450*/  IMAD.MOV.U32 R7, RZ, RZ, -0x1 ;  /* 0xffffffffff077424 */ /* 0x003fe200078e00ff */
[----:B------:R-:W-:Y:S01]  /*1460*/  SHF.R.U32.HI R4, RZ, 0x1, R4 ;  /* 0x00000001ff047819 */ /* 0x000fe20000011604 */
[----:B------:R-:W-:Y:S01]  /*1470*/  USHF.R.S32.HI UR5, URZ, 0x1f, UR4 ;  /* 0x0000001f3f057899 */ /* 0x000fe20008011404 */
[----:B------:R-:W0:Y:S01]  /*1480*/  LDC.64 R50, c[0x0][0x5c8] ;  /* 0x00017200ff327b82 */ /* 0x000e220000000a00 */
[----:B------:R-:W-:Y:S01]  /*1490*/  IMAD.SHL.U32 R5, R14, 0x40, RZ ;  /* 0x000000400e057824 */ /* 0x000fe200078e00ff */
[----:B------:R-:W-:Y:S01]  /*14a0*/  LOP3.LUT R0, R0, 0x7, RZ, 0xc0, !PT ;  /* 0x0000000700007812 */ /* 0x000fe200078ec0ff */
[----:B------:R-:W-:Y:S01]  /*14b0*/  ULEA.HI UR5, UR5, UR4, URZ, 0x4 ;  /* 0x0000000405057291 */ /* 0x000fe2000f8f203f */
[----:B------:R-:W-:Y:S01]  /*14c0*/  LOP3.LUT R23, R4, 0x30, RZ, 0xc0, !PT ;  /* 0x0000003004177812 */ /* 0x000fe200078ec0ff */
[----:B------:R-:W-:Y:S01]  /*14d0*/  IMAD.MOV.U32 R9, RZ, RZ, 0x1 ;  /* 0x00000001ff097424 */ /* 0x000fe200078e00ff */
[--C-:B------:R-:W-:Y:S01]  /*14e0*/  LOP3.LUT R22, R5, 0x40, R0.reuse, 0xe2, !PT ;  /* 0x0000004005167812 */ /* 0x100fe200078ee200 */
[----:B------:R-:W-:Y:S01]  /*14f0*/  USHF.R.S32.HI UR43, URZ, 0x4, UR5 ;  /* 0x000000043f2b7899 */ /* 0x000fe20008011405 */
[----:B------:R-:W1:Y:S01]  /*1500*/  LDC R55, c[0x0][0x600] ;  /* 0x00018000ff377b82 */ /* 0x000e620000000800 */
[-C--:B------:R-:W-:Y:S01]  /*1510*/  IADD3 R5, RZ, -R23.reuse, -R0 ;  /* 0x80000017ff057210 */ /* 0x080fe20007ffe800 */
[----:B------:R-:W-:Y:S01]  /*1520*/  IMAD.U32 R6, RZ, RZ, UR6 ;  /* 0x00000006ff067e24 */ /* 0x000fe2000f8e00ff */
[C---:B--2---:R-:W-:Y:S01]  /*1530*/  LOP3.LUT R49, R3.reuse, 0x3, RZ, 0xc0, !PT ;  /* 0x0000000303317812 */ /* 0x044fe200078ec0ff */
[----:B------:R-:W-:Y:S01]  /*1540*/  UISETP.LT.AND UP0, UPT, UR43, 0x1, UPT ;  /* 0x000000012b00788c */ /* 0x000fe2000bf01270 */
[----:B------:R-:W-:Y:S01]  /*1550*/  LOP3.LUT R54, R3, 0x80, RZ, 0xc0, !PT ;  /* 0x0000008003367812 */ /* 0x000fe200078ec0ff */
[----:B------:R-:W-:Y:S01]  /*1560*/  IMAD R5, R14, -0x40, R5 ;  /* 0xffffffc00e057824 */ /* 0x000fe200078e0205 */
[----:B------:R-:W-:Y:S01]  /*1570*/  ULDC UR4, c[0x0][0x284] ;  /* 0x0000a10000047ab9 */ /* 0x000fe20000000800 */
[-C--:B---3--:R-:W-:Y:S01]  /*1580*/  SHF.L.U32 R7, R7, R52.reuse, RZ ;  /* 0x0000003407077219 */ /* 0x088fe200000006ff */
[----:B------:R-:W-:Y:S01]  /*1590*/  USEL UR44, UR43, 0x1, UP0 ;  /* 0x000000012b2c7887 */ /* 0x000fe20008000000 */
[----:B------:R-:W-:Y:S01]  /*15a0*/  LOP3.LUT R22, R22, R23, RZ, 0xfc, !PT ;  /* 0x0000001716167212 */ /* 0x000fe200078efcff */
[----:B------:R-:W-:Y:S01]  /*15b0*/  IMAD R49, R49, -0x2, R6 ;  /* 0xfffffffe31317824 */ /* 0x000fe200078e0206 */
[----:B------:R-:W-:Y:S01]  /*15c0*/  SHF.L.U32 R52, R9, R52, RZ ;  /* 0x0000003409347219 */ /* 0x000fe200000006ff */
[----:B------:R-:W-:Y:S01]  /*15d0*/  IMAD.SHL.U32 R53, R3, 0x2, RZ ;  /* 0x0000000203357824 */ /* 0x000fe200078e00ff */
[----:B------:R-:W-:Y:S01]  /*15e0*/  LOP3.LUT R66, R18, 0x1, RZ, 0xfc, !PT ;  /* 0x0000000112427812 */ /* 0x000fe200078efcff */
[----:B------:R-:W-:Y:S01]  /*15f0*/  VIADD R57, R5, UR4 ;  /* 0x0000000405397c36 */ /* 0x000fe20008000000 */
[C---:B0-----:R-:W-:Y:S01]  /*1600*/  SHF.L.U64.HI R51, R50.reuse, 0x3, R51 ;  /* 0x0000000332337819 */ /* 0x041fe20000010233 */
[----:B------:R-:W-:Y:S01]  /*1610*/  IMAD.SHL.U32 R50, R50, 0x8, RZ ;  /* 0x0000000832327824 */ /* 0x000fe200078e00ff */
[----:B------:R-:W-:Y:S01]  /*1620*/  SHF.R.U32.HI R54, RZ, 0x7, R54 ;  /* 0x00000007ff367819 */ /* 0x000fe20000011636 */
[----:B------:R-:W-:Y:S01]  /*1630*/  IMAD.MOV.U32 R23, RZ, RZ, RZ ;  /* 0x000000ffff177224 */ /* 0x000fe200078e00ff */
[----:B------:R-:W-:Y:S01]  /*1640*/  LOP3.LUT R56, RZ, R7, RZ, 0x33, !PT ;  /* 0x00000007ff387212 */ /* 0x000fe200078e33ff */
[----:B------:R-:W-:Y:S01]  /*1650*/  UIADD3 UR44, UR43, -UR44, URZ ;  /* 0x8000002c2b2c7290 */ /* 0x000fe2000fffe03f */
[----:B------:R-:W-:Y:S01]  /*1660*/  UMOV UR40, URZ ;  /* 0x0000003f00287c82 */ /* 0x000fe20008000000 */
[----:B-1----:R-:W-:Y:S01]  /*1670*/  VIADD R55, R55, 0xffffffff ;  /* 0xffffffff37377836 */ /* 0x002fe20000000000 */
[----:B------:R-:W-:-:S09]  /*1680*/  UMOV UR41, URZ ;  /* 0x0000003f00297c82 */ /* 0x000fd20008000000 */
.L_x_79:
[----:B0-----:R-:W0:Y:S01]  /*1690*/  SHFL.IDX PT, R0, R54, RZ, 0x1f ;  /* 0x00001fff36007589 */ /* 0x001e2200000e0000 */
[----:B-1----:R-:W1:Y:S01]  /*16a0*/  S2UR UR6, SR_CgaCtaId ;  /* 0x00000000000679c3 */ /* 0x002e620000008800 */
[----:B------:R-:W-:Y:S01]  /*16b0*/  UMOV UR45, 0x400 ;  /* 0x00000400002d7882 */ /* 0x000fe20000000000 */
[----:B0-----:R-:W-:Y:S01]  /*16c0*/  R2UR UR4, R0 ;  /* 0x00000000000472ca */ /* 0x001fe200000e0000 */
[----:B-1----:R-:W-:-:S12]  /*16d0*/  ULEA UR45, UR6, UR45, 0x18 ;  /* 0x0000002d062d7291 */ /* 0x002fd8000f8ec03f */
[----:B------:R-:W-:-:S04]  /*16e0*/  ULEA.HI UR5, UR4, UR4, URZ, 0x1 ;  /* 0x0000000404057291 */ /* 0x000fc8000f8f083f */
[----:B------:R-:W-:-:S04]  /*16f0*/  ULOP3.LUT UR5, UR5, 0x1ffffe, URZ, 0xc0, !UPT ;  /* 0x001ffffe05057892 */ /* 0x000fc8000f8ec03f */
[----:B------:R-:W-:-:S03]  /*1700*/  UIADD3 UR5, UR4, -UR5, URZ ;  /* 0x8000000504057290 */ /* 0x000fc6000fffe03f */
[----:B------:R-:W-:Y:S01]  /*1710*/  ULDC UR4, c[0x0][0x28c] ;  /* 0x0000a30000047ab9 */ /* 0x000fe20000000800 */
[----:B------:R-:W-:Y:S01]  /*1720*/  ULEA UR5, UR5, UR45, 0xb ;  /* 0x0000002d05057291 */ /* 0x000fe2000f8e583f */
[----:B------:R-:W-:-:S03]  /*1730*/  ISETP.LT.AND P0, PT, RZ, UR4, PT ;  /* 0x00000004ff007c0c */ /* 0x000fc6000bf01270 */
[----:B------:R-:W-:-:S04]  /*1740*/  UIADD3 UR5, UR5, 0x380, URZ ;  /* 0x0000038005057890 */ /* 0x000fc8000fffe03f */
[----:B------:R-:W-:-:S04]  /*1750*/  USHF.R.U32.HI UR5, URZ, 0x4, UR5 ;  /* 0x000000043f057899 */ /* 0x000fc80008011605 */
[----:B------:R-:W-:-:S04]  /*1760*/  ULOP3.LUT UR5, UR5, 0x3fff, URZ, 0xc0, !UPT ;  /* 0x00003fff05057892 */ /* 0x000fc8000f8ec03f */
[----:B------:R-:W-:Y:S01]  /*1770*/  ULOP3.LUT UR46, UR5, 0x10000, URZ, 0xfc, !UPT ;  /* 0x00010000052e7892 */ /* 0x000fe2000f8efc3f */
[----:B--2345:R-:W-:Y:S11]  /*1780*/  @P0 BRA `(.L_x_14) ;  /* 0x0000000000400947 */ /* 0x03cff60003800000 */
[----:B------:R-:W-:Y:S01]  /*1790*/  MOV R0, 0x0 ;  /* 0x0000000000007802 */ /* 0x000fe20000000f00 */
[----:B------:R-:W-:Y:S01]  /*17a0*/  ULDC.64 UR4, c[0x4][0x68] ;  /* 0x01001a0000047ab9 */ /* 0x000fe20000000a00 */
[----:B------:R-:W-:Y:S01]  /*17b0*/  ULDC.64 UR6, c[0x4][0x8] ;  /* 0x0100020000067ab9 */ /* 0x000fe20000000a00 */
[----:B------:R-:W-:Y:S01]  /*17c0*/  IMAD.U32 R4, RZ, RZ, UR4 ;  /* 0x00000004ff047e24 */ /* 0x000fe2000f8e00ff */
[----:B------:R0:W1:Y:S01]  /*17d0*/  LDC.64 R14, c[0x4][R0] ;  /* 0x01000000000e7b82 */ /* 0x0000620000000a00 */
[----:B------:R-:W-:Y:S01]  /*17e0*/  IMAD.U32 R5, RZ, RZ, UR5 ;  /* 0x00000005ff057e24 */ /* 0x000fe2000f8e00ff */
[----:B------:R-:W-:Y:S01]  /*17f0*/  ULDC.64 UR4, c[0x4][0x70] ;  /* 0x01001c0000047ab9 */ /* 0x000fe20000000a00 */
[----:B------:R-:W-:Y:S02]  /*1800*/  IMAD.U32 R10, RZ, RZ, UR6 ;  /* 0x00000006ff0a7e24 */ /* 0x000fe4000f8e00ff */
[----:B------:R-:W-:Y:S02]  /*1810*/  IMAD.U32 R6, RZ, RZ, UR4 ;  /* 0x00000004ff067e24 */ /* 0x000fe4000f8e00ff */
[----:B------:R-:W-:-:S02]  /*1820*/  IMAD.U32 R7, RZ, RZ, UR5 ;  /* 0x00000005ff077e24 */ /* 0x000fc4000f8e00ff */
[----:B------:R-:W-:Y:S02]  /*1830*/  IMAD.U32 R11, RZ, RZ, UR7 ;  /* 0x00000007ff0b7e24 */ /* 0x000fe4000f8e00ff */
[----:B------:R-:W-:Y:S02]  /*1840*/  IMAD.MOV.U32 R8, RZ, RZ, 0x1e1 ;  /* 0x000001e1ff087424 */ /* 0x000fe400078e00ff */
[----:B------:R-:W-:Y:S02]  /*1850*/  IMAD.MOV.U32 R12, RZ, RZ, 0x1 ;  /* 0x00000001ff0c7424 */ /* 0x000fe400078e00ff */
[----:B0-----:R-:W-:-:S07]  /*1860*/  IMAD.MOV.U32 R13, RZ, RZ, RZ ;  /* 0x000000ffff0d7224 */ /* 0x001fce00078e00ff */
[----:B------:R-:W-:-:S07]  /*1870*/  LEPC R20, `(.L_x_14) ;  /* 0x000000001014794e */ /* 0x000fce0000000000 */
[----:B-1---5:R-:W-:Y:S05]  /*1880*/  CALL.ABS.NOINC R14 ;  /* 0x000000000e007343 */ /* 0x022fea0003c00000 */
.L_x_14:
[----:B------:R-:W-:-:S13]  /*1890*/  ISETP.NE.AND P0, PT, R66, 0x3, PT ;  /* 0x000000034200780c */ /* 0x000fda0003f05270 */
[----:B------:R-:W-:Y:S05]  /*18a0*/  @!P0 BRA `(.L_x_15) ;  /* 0x0000000000048947 */ /* 0x000fea0003800000 */
[----:B------:R-:W-:Y:S01]  /*18b0*/  BPT.TRAP 0x1 ;  /* 0x000000040000795c */ /* 0x000fe20000300000 */
.L_x_15:
[----:B------:R-:W-:Y:S02]  /*18c0*/  IMAD.U32 R3, RZ, RZ, UR41 ;  /* 0x00000029ff037e24 */ /* 0x000fe4000f8e00ff */
[----:B------:R-:W-:-:S03]  /*18d0*/  IMAD.U32 R0, RZ, RZ, UR40 ;  /* 0x00000028ff007e24 */ /* 0x000fc6000f8e00ff */
[----:B------:R-:W-:Y:S02]  /*18e0*/  LEA R3, R3, UR45, 0x3 ;  /* 0x0000002d03037c11 */ /* 0x000fe4000f8e18ff */
[----:B------:R-:W-:-:S04]  /*18f0*/  SHF.L.U32 R0, R0, 0x1f, RZ ;  /* 0x0000001f00007819 */ /* 0x000fc800000006ff */
[----:B------:R0:W1:Y:S01]  /*1900*/  SYNCS.PHASECHK.TRANS64.TRYWAIT P1, [R3+URZ], R0 ;  /* 0x00000000030075a7 */ /* 0x000062000802017f */
[----:B------:R-:W-:Y:S05]  /*1910*/  @!P0 BRA `(.L_x_16) ;  /* 0x0000000000048947 */ /* 0x000fea0003800000 */
[----:B------:R-:W-:Y:S01]  /*1920*/  BPT.TRAP 0x1 ;  /* 0x000000040000795c */ /* 0x000fe20000300000 */
.L_x_16:
[----:B------:R-:W-:-:S05]  /*1930*/  IMAD.U32 R4, RZ, RZ, UR44 ;  /* 0x0000002cff047e24 */ /* 0x000fca000f8e00ff */
[----:B------:R-:W-:Y:S01]  /*1940*/  ISETP.GE.AND P2, PT, R4, 0x1, PT ;  /* 0x000000010400780c */ /* 0x000fe20003f46270 */
[----:B-1----:R-:W-:-:S12]  /*1950*/  @P1 BRA `(.L_x_17) ;  /* 0x0000000000081947 */ /* 0x002fd80003800000 */
[----:B------:R-:W1:Y:S02]  /*1960*/  SYNCS.PHASECHK.TRANS64.TRYWAIT P1, [R3+URZ], R0 ;  /* 0x00000000030075a7 */ /* 0x000e64000802017f */
[----:B-1----:R-:W-:Y:S05]  /*1970*/  @!P1 BRA `(.L_x_18) ;  /* 0x0000005000a89947 */ /* 0x002fea0003800000 */
.L_x_17:
[----:B------:R-:W-:Y:S05]  /*1980*/  WARPSYNC.ALL ;  /* 0x0000000000007948 */ /* 0x000fea0003800000 */
[----:B------:R-:W-:Y:S01]  /*1990*/  UIADD3 UR4, UR45, 0x29380, URZ ;  /* 0x000293802d047890 */ /* 0x000fe2000fffe03f */
[----:B------:R-:W-:Y:S01]  /*19a0*/  WARPGROUP.ARRIVE ;  /* 0x00000000000079c5 */ /* 0x000fe20000000000 */
[----:B------:R-:W-:Y:S01]  /*19b0*/  UMOV UR5, 0xc0000010 ;  /* 0xc000001000057882 */ /* 0x000fe20000000000 */
[----:B------:R-:W-:Y:S01]  /*19c0*/  UMOV UR7, 0xc0000010 ;  /* 0xc000001000077882 */ /* 0x000fe20000000000 */
[----:B------:R-:W-:-:S04]  /*19d0*/  USHF.R.U32.HI UR4, URZ, 0x4, UR4 ;  /* 0x000000043f047899 */ /* 0x000fc80008011604 */
[----:B------:R-:W-:-:S04]  /*19e0*/  ULOP3.LUT UR4, UR4, 0x3fff, URZ, 0xc0, !UPT ;  /* 0x00003fff04047892 */ /* 0x000fc8000f8ec03f */
[----:B------:R-:W-:Y:S02]  /*19f0*/  ULOP3.LUT UR12, UR4, 0x10000, URZ, 0xfc, !UPT ;  /* 0x00010000040c7892 */ /* 0x000fe4000f8efc3f */
[----:B------:R-:W-:Y:S02]  /*1a00*/  ULEA UR4, UR41, UR46, 0x8 ;  /* 0x0000002e29047291 */ /* 0x000fe4000f8e403f */
[----:B------:R-:W-:-:S04]  /*1a10*/  UIMAD UR6, UR41, 0x60, UR12 ;  /* 0x00000060290678a4 */ /* 0x000fc8000f8e020c */
[----:B------:R-:W-:Y:S02]  /*1a20*/  UIADD3 UR8, UR6, 0x20, URZ ;  /* 0x0000002006087890 */ /* 0x000fe4000fffe03f */
[----:B------:R-:W-:-:S03]  /*1a30*/  UIADD3 UR9, UR6, 0x40, URZ ;  /* 0x0000004006097890 */ /* 0x000fc6000fffe03f */
[----:B------:R-:W-:Y:S01]  /*1a40*/  HGMMA.64x16x16.F32.BF16 R40, gdesc[UR4], RZ, !UPT, gsb0 ;  /* 0x00200000042879f0 */ /* 0x000fe2000c0018ff */
[----:B------:R-:W-:Y:S01]  /*1a50*/  UMOV UR7, 0xc0000010 ;  /* 0xc000001000077882 */ /* 0x000fe20000000000 */
[----:B------:R-:W-:Y:S01]  /*1a60*/  UMOV UR6, UR8 ;  /* 0x0000000800067c82 */ /* 0x000fe20008000000 */
[----:B------:R-:W-:Y:S02]  /*1a70*/  WARPGROUP.DEPBAR.LE gsb0, 0x0 ;  /* 0x00008000000079c5 */ /* 0x000fe40000010000 */
[----:B------:R-:W-:-:S06]  /*1a80*/  WARPGROUP.ARRIVE ;  /* 0x00000000000079c5 */ /* 0x000fcc0000000000 */
[----:B------:R-:W-:Y:S01]  /*1a90*/  HGMMA.64x16x16.F32.BF16 R32, gdesc[UR4], RZ, !UPT, gsb0 ;  /* 0x00200000042079f0 */ /* 0x000fe2000c0018ff */
[----:B------:R-:W-:Y:S01]  /*1aa0*/  UMOV UR6, UR9 ;  /* 0x0000000900067c82 */ /* 0x000fe20008000000 */
[----:B------:R-:W-:Y:S01]  /*1ab0*/  UMOV UR7, 0xc0000010 ;  /* 0xc000001000077882 */ /* 0x000fe20000000000 */
[----:B------:R-:W-:Y:S02]  /*1ac0*/  WARPGROUP.DEPBAR.LE gsb0, 0x0 ;  /* 0x00008000000079c5 */ /* 0x000fe40000010000 */
[----:B------:R-:W-:-:S06]  /*1ad0*/  WARPGROUP.ARRIVE ;  /* 0x00000000000079c5 */ /* 0x000fcc0000000000 */
[----:B------:R-:W-:Y:S03]  /*1ae0*/  HGMMA.64x16x16.F32.BF16 R24, gdesc[UR4], RZ, !UPT, gsb0 ;  /* 0x00200000041879f0 */ /* 0x000fe6000c0018ff */
[----:B------:R-:W-:Y:S02]  /*1af0*/  WARPGROUP.DEPBAR.LE gsb0, 0x0 ;  /* 0x00008000000079c5 */ /* 0x000fe40000010000 */
[----:B------:R-:W-:Y:S05]  /*1b00*/  @!P2 BRA `(.L_x_19) ;  /* 0x0000000000e4a947 */ /* 0x000fea0003800000 */
[----:B------:R-:W-:Y:S01]  /*1b10*/  UIADD3 UR4, UR41, 0x1, URZ ;  /* 0x0000000129047890 */ /* 0x000fe2000fffe03f */
[----:B01----:R-:W-:Y:S01]  /*1b20*/  IMAD.U32 R0, RZ, RZ, UR44 ;  /* 0x0000002cff007e24 */ /* 0x003fe2000f8e00ff */
[----:B------:R-:W-:Y:S02]  /*1b30*/  UMOV UR9, UR41 ;  /* 0x0000002900097c82 */ /* 0x000fe40008000000 */
[----:B------:R-:W-:-:S04]  /*1b40*/  UISETP.NE.AND UP0, UPT, UR4, 0x29, UPT ;  /* 0x000000290400788c */ /* 0x000fc8000bf05270 */
[----:B------:R-:W-:Y:S02]  /*1b50*/  USEL UR5, URZ, 0x1, UP0 ;  /* 0x000000013f057887 */ /* 0x000fe40008000000 */
[----:B------:R-:W-:Y:S02]  /*1b60*/  USEL UR8, UR4, URZ, UP0 ;  /* 0x0000003f04087287 */ /* 0x000fe40008000000 */
[----:B------:R-:W-:-:S06]  /*1b70*/  ULOP3.LUT UR5, UR40, UR5, URZ, 0x3c, !UPT ;  /* 0x0000000528057292 */ /* 0x000fcc000f8e3c3f */
[----:B------:R-:W-:-:S07]  /*1b80*/  IMAD.U32 R5, RZ, RZ, UR5 ;  /* 0x00000005ff057e24 */ /* 0x000fce000f8e00ff */
.L_x_26:
[----:B01----:R-:W-:Y:S05]  /*1b90*/  @!P0 BRA `(.L_x_20) ;  /* 0x0000000000048947 */ /* 0x003fea0003800000 */
[----:B------:R-:W-:Y:S01]  /*1ba0*/  BPT.TRAP 0x1 ;  /* 0x000000040000795c */ /* 0x000fe20000300000 */
.L_x_20:
[----:B------:R-:W-:Y:S01]  /*1bb0*/  ULEA UR4, UR8, UR45, 0x3 ;  /* 0x0000002d08047291 */ /* 0x000fe2000f8e183f */
[----:B------:R-:W-:-:S08]  /*1bc0*/  SHF.L.U32 R3, R5, 0x1f, RZ ;  /* 0x0000001f05037819 */ /* 0x000fd000000006ff */
[----:B------:R0:W1:Y:S01]  /*1bd0*/  SYNCS.PHASECHK.TRANS64.TRYWAIT P1, [UR4], R3 ;  /* 0x00000003ff0075a7 */ /* 0x0000620008020144 */
[----:B------:R-:W-:Y:S05]  /*1be0*/  @!P0 BRA `(.L_x_21) ;  /* 0x0000000000048947 */ /* 0x000fea0003800000 */
[----:B------:R-:W-:Y:S01]  /*1bf0*/  BPT.TRAP 0x1 ;  /* 0x000000040000795c */ /* 0x000fe20000300000 */
.L_x_21:
[----:B-1----:R-:W-:Y:S05]  /*1c00*/  @P1 BRA `(.L_x_22) ;  /* 0x0000000000081947 */ /* 0x002fea0003800000 */
[----:B------:R-:W1:Y:S02]  /*1c10*/  SYNCS.PHASECHK.TRANS64.TRYWAIT P1, [UR4], R3 ;  /* 0x00000003ff0075a7 */ /* 0x000e640008020144 */
[----:B-1----:R-:W-:Y:S05]  /*1c20*/  @!P1 BRA `(.L_x_23) ;  /* 0x0000005000109947 */ /* 0x002fea0003800000 */
.L_x_22:
[----:B------:R-:W-:Y:S01]  /*1c30*/  ULEA UR4, UR8, UR46, 0x8 ;  /* 0x0000002e08047291 */ /* 0x000fe2000f8e403f */
[----:B------:R-:W-:Y:S01]  /*1c40*/  WARPGROUP.ARRIVE ;  /* 0x00000000000079c5 */ /* 0x000fe20000000000 */
[----:B------:R-:W-:Y:S01]  /*1c50*/  UIMAD UR6, UR8, 0x60, UR12 ;  /* 0x00000060080678a4 */ /* 0x000fe2000f8e020c */
[----:B------:R-:W-:Y:S01]  /*1c60*/  UMOV UR5, 0xc0000010 ;  /* 0xc000001000057882 */ /* 0x000fe20000000000 */
[----:B------:R-:W-:Y:S02]  /*1c70*/  UMOV UR7, 0xc0000010 ;  /* 0xc000001000077882 */ /* 0x000fe40000000000 */
[----:B------:R-:W-:Y:S02]  /*1c80*/  UIADD3 UR10, UR6, 0x20, URZ ;  /* 0x00000020060a7890 */ /* 0x000fe4000fffe03f */
[----:B------:R-:W-:-:S03]  /*1c90*/  UIADD3 UR11, UR6, 0x40, URZ ;  /* 0x00000040060b7890 */ /* 0x000fc6000fffe03f */
[----:B------:R-:W-:Y:S01]  /*1ca0*/  HGMMA.64x16x16.F32.BF16 R40, gdesc[UR4], R40, gsb0 ;  /* 0x00200000042879f0 */ /* 0x000fe20008001828 */
[----:B------:R-:W-:Y:S01]  /*1cb0*/  UMOV UR7, 0xc0000010 ;  /* 0xc000001000077882 */ /* 0x000fe20000000000 */
[----:B------:R-:W-:Y:S01]  /*1cc0*/  UMOV UR6, UR10 ;  /* 0x0000000a00067c82 */ /* 0x000fe20008000000 */
[----:B------:R-:W-:Y:S02]  /*1cd0*/  WARPGROUP.DEPBAR.LE gsb0, 0x0 ;  /* 0x00008000000079c5 */ /* 0x000fe40000010000 */
[----:B------:R-:W-:-:S06]  /*1ce0*/  WARPGROUP.ARRIVE ;  /* 0x00000000000079c5 */ /* 0x000fcc0000000000 */
[----:B------:R-:W-:Y:S01]  /*1cf0*/  HGMMA.64x16x16.F32.BF16 R32, gdesc[UR4], R32, gsb0 ;  /* 0x00200000042079f0 */ /* 0x000fe20008001820 */
[----:B------:R-:W-:Y:S01]  /*1d00*/  UMOV UR6, UR11 ;  /* 0x0000000b00067c82 */ /* 0x000fe20008000000 */
[----:B------:R-:W-:Y:S01]  /*1d10*/  UMOV UR7, 0xc0000010 ;  /* 0xc000001000077882 */ /* 0x000fe20000000000 */
[----:B------:R-:W-:Y:S02]  /*1d20*/  WARPGROUP.DEPBAR.LE gsb0, 0x0 ;  /* 0x00008000000079c5 */ /* 0x000fe40000010000 */
[----:B------:R-:W-:-:S06]  /*1d30*/  WARPGROUP.ARRIVE ;  /* 0x00000000000079c5 */ /* 0x000fcc0000000000 */
[----:B------:R-:W-:Y:S03]  /*1d40*/  HGMMA.64x16x16.F32.BF16 R24, gdesc[UR4], R24, gsb0 ;  /* 0x00200000041879f0 */ /* 0x000fe60008001818 */
[----:B------:R-:W-:Y:S02]  /*1d50*/  WARPGROUP.DEPBAR.LE gsb0, 0x0 ;  /* 0x00008000000079c5 */ /* 0x000fe40000010000 */
[----:B------:R-:W-:Y:S05]  /*1d60*/  @!P0 BRA `(.L_x_24) ;  /* 0x0000000000048947 */ /* 0x000fea0003800000 */
[----:B------:R-:W-:Y:S01]  /*1d70*/  BPT.TRAP 0x1 ;  /* 0x000000040000795c */ /* 0x000fe20000300000 */
.L_x_24:
[----:B------:R-:W-:Y:S01]  /*1d80*/  ULEA UR4, UR9, UR45, 0x3 ;  /* 0x0000002d09047291 */ /* 0x000fe2000f8e183f */
[----:B------:R-:W-:-:S03]  /*1d90*/  ISETP.GT.U32.AND P1, PT, R18, 0x1, PT ;  /* 0x000000011200780c */ /* 0x000fc60003f24070 */
[----:B------:R-:W-:-:S04]  /*1da0*/  UIADD3 UR4, UR4, 0x148, URZ ;  /* 0x0000014804047890 */ /* 0x000fc8000fffe03f */
[----:B------:R-:W-:-:S09]  /*1db0*/  UPRMT UR4, URZ, 0x654, UR4 ;  /* 0x000006543f047896 */ /* 0x000fd20008000004 */
[----:B------:R-:W-:Y:S01]  /*1dc0*/  SYNCS.ARRIVE.TRANS64.RED.A1T0 RZ, [UR4], RZ ;  /* 0x000000ffffff79a7 */ /* 0x000fe20008100404 */
[----:B------:R-:W-:Y:S05]  /*1dd0*/  @P1 BRA `(.L_x_25) ;  /* 0x0000000000041947 */ /* 0x000fea0003800000 */
[----:B------:R-:W-:Y:S01]  /*1de0*/  BPT.TRAP 0x1 ;  /* 0x000000040000795c */ /* 0x000fe20000300000 */
.L_x_25:
[----:B------:R-:W-:Y:S01]  /*1df0*/  UIADD3 UR8, UR8, 0x1, URZ ;  /* 0x0000000108087890 */ /* 0x000fe2000fffe03f */
[C---:B------:R-:W-:Y:S01]  /*1e00*/  ISETP.GT.AND P1, PT, R0.reuse, 0x1, PT ;  /* 0x000000010000780c */ /* 0x040fe20003f24270 */
[----:B------:R-:W-:Y:S01]  /*1e10*/  UIADD3 UR9, UR9, 0x1, URZ ;  /* 0x0000000109097890 */ /* 0x000fe2000fffe03f */
[----:B------:R-:W-:Y:S01]  /*1e20*/  VIADD R0, R0, 0xffffffff ;  /* 0xffffffff00007836 */ /* 0x000fe20000000000 */
[----:B------:R-:W-:Y:S02]  /*1e30*/  UISETP.NE.AND UP0, UPT, UR8, 0x29, UPT ;  /* 0x000000290800788c */ /* 0x000fe4000bf05270 */
[----:B------:R-:W-:Y:S02]  /*1e40*/  UISETP.NE.AND UP1, UPT, UR9, 0x29, UPT ;  /* 0x000000290900788c */ /* 0x000fe4000bf25270 */
[----:B------:R-:W-:Y:S02]  /*1e50*/  USEL UR4, URZ, 0x1, UP0 ;  /* 0x000000013f047887 */ /* 0x000fe40008000000 */
[----:B------:R-:W-:-:S02]  /*1e60*/  USEL UR8, UR8, URZ, UP0 ;  /* 0x0000003f08087287 */ /* 0x000fc40008000000 */
[----:B------:R-:W-:Y:S02]  /*1e70*/  USEL UR9, UR9, URZ, UP1 ;  /* 0x0000003f09097287 */ /* 0x000fe40008800000 */
[----:B------:R-:W-:Y:S01]  /*1e80*/  LOP3.LUT R5, R5, UR4, RZ, 0x3c, !PT ;  /* 0x0000000405057c12 */ /* 0x000fe2000f8e3cff */
[----:B------:R-:W-:Y:S09]  /*1e90*/  @P1 BRA `(.L_x_26) ;  /* 0xfffffffc003c1947 */ /* 0x000ff2000383ffff */
.L_x_19:
[----:B01----:R-:W0:Y:S02]  /*1ea0*/  LDC R0, c[0x0][0x28c] ;  /* 0x0000a300ff007b82 */ /* 0x003e240000000800 */
[----:B0-----:R-:W-:-:S13]  /*1eb0*/  ISETP.GE.AND P1, PT, R0, 0x1, PT ;  /* 0x000000010000780c */ /* 0x001fda0003f26270 */
[----:B------:R-:W-:Y:S05]  /*1ec0*/  @!P1 BRA `(.L_x_27) ;  /* 0x0000000000349947 */ /* 0x000fea0003800000 */
[----:B------:R-:W-:Y:S05]  /*1ed0*/  @!P0 BRA `(.L_x_28) ;  /* 0x0000000000048947 */ /* 0x000fea0003800000 */
[----:B------:R-:W-:Y:S01]  /*1ee0*/  BPT.TRAP 0x1 ;  /* 0x000000040000795c */ /* 0x000fe20000300000 */
.L_x_28:
[----:B------:R-:W-:Y:S01]  /*1ef0*/  UIADD3 UR6, UR44, UR41, URZ ;  /* 0x000000292c067290 */ /* 0x000fe2000fffe03f */
[----:B------:R-:W-:-:S03]  /*1f00*/  ISETP.GT.U32.AND P0, PT, R18, 0x1, PT ;  /* 0x000000011200780c */ /* 0x000fc60003f04070 */
[----:B------:R-:W-:-:S04]  /*1f10*/  UIMAD.WIDE.U32 UR4, UR6, -0x3831f383, URZ ;  /* 0xc7ce0c7d060478a5 */ /* 0x000fc8000f8e003f */
[----:B------:R-:W-:-:S04]  /*1f20*/  USHF.R.U32.HI UR4, URZ, 0x5, UR5 ;  /* 0x000000053f047899 */ /* 0x000fc80008011605 */
[----:B------:R-:W-:-:S04]  /*1f30*/  UIMAD UR6, UR4, -0x29, UR6 ;  /* 0xffffffd7040678a4 */ /* 0x000fc8000f8e0206 */
[----:B------:R-:W-:-:S04]  /*1f40*/  ULEA UR6, UR6, UR45, 0x3 ;  /* 0x0000002d06067291 */ /* 0x000fc8000f8e183f */
[----:B------:R-:W-:-:S04]  /*1f50*/  UIADD3 UR6, UR6, 0x148, URZ ;  /* 0x0000014806067890 */ /* 0x000fc8000fffe03f */
[----:B------:R-:W-:-:S09]  /*1f60*/  UPRMT UR6, URZ, 0x654, UR6 ;  /* 0x000006543f067896 */ /* 0x000fd20008000006 */
[----:B------:R-:W-:Y:S01]  /*1f70*/  SYNCS.ARRIVE.TRANS64.RED.A1T0 RZ, [UR6], RZ ;  /* 0x000000ffffff79a7 */ /* 0x000fe20008100406 */
[----:B------:R-:W-:Y:S05]  /*1f80*/  @P0 BRA `(.L_x_27) ;  /* 0x0000000000040947 */ /* 0x000fea0003800000 */
[----:B------:R-:W-:Y:S01]  /*1f90*/  BPT.TRAP 0x1 ;  /* 0x000000040000795c */ /* 0x000fe20000300000 */
.L_x_27:
[----:B------:R-:W-:Y:S01]  /*1fa0*/  IMAD R58, R58, 0x30, RZ ;  /* 0x000000303a3a7824 */ /* 0x000fe200078e02ff */
[----:B------:R-:W-:Y:S01]  /*1fb0*/  UIADD3 UR41, UR43, UR41, URZ ;  /* 0x000000292b297290 */ /* 0x000fe2000fffe03f */
[----:B------:R-:W-:Y:S01]  /*1fc0*/  SHF.R.S32.HI R9, RZ, 0x1f, R59 ;  /* 0x0000001fff097819 */ /* 0x000fe2000001143b */
[----:B------:R-:W-:Y:S01]  /*1fd0*/  UISETP.GE.U32.AND UP1, UPT, UR43, 0x29, UPT ;  /* 0x000000292b00788c */ /* 0x000fe2000bf26070 */
[----:B------:R-:W-:Y:S01]  /*1fe0*/  IMAD.SHL.U32 R6, R61, 0x80, RZ ;  /* 0x000000803d067824 */ /* 0x000fe200078e00ff */
[----:B------:R-:W-:Y:S01]  /*1ff0*/  ULDC UR7, c[0x0][0x288] ;  /* 0x0000a20000077ab9 */ /* 0x000fe20000000800 */
[C---:B------:R-:W-:Y:S01]  /*2000*/  LOP3.LUT R10, R58.reuse, 0x6, R53, 0xf8, !PT ;  /* 0x000000063a0a7812 */ /* 0x040fe200078ef835 */
[----:B------:R-:W-:Y:S01]  /*2010*/  UISETP.GT.U32.AND UP0, UPT, UR41, 0x28, UPT ;  /* 0x000000282900788c */ /* 0x000fe2000bf04070 */
[----:B------:R-:W-:Y:S01]  /*2020*/  ISETP.GE.AND P0, PT, R58, UR7, PT ;  /* 0x000000073a007c0c */ /* 0x000fe2000bf06270 */
[----:B------:R-:W-:Y:S01]  /*2030*/  ULDC.64 UR4, c[0x0][0x5d0] ;  /* 0x0001740000047ab9 */ /* 0x000fe20000000a00 */
[--C-:B------:R-:W-:Y:S01]  /*2040*/  SHF.R.S32.HI R11, RZ, 0x1f, R10.reuse ;  /* 0x0000001fff0b7819 */ /* 0x100fe2000001140a */
[----:B------:R-:W-:Y:S01]  /*2050*/  ULDC UR10, c[0x0][0x284] ;  /* 0x0000a100000a7ab9 */ /* 0x000fe20000000800 */
[----:B------:R-:W-:Y:S01]  /*2060*/  IMAD R0, R9, UR4, RZ ;  /* 0x0000000409007c24 */ /* 0x000fe2000f8e02ff */
[----:B------:R-:W-:Y:S01]  /*2070*/  UISETP.LT.U32.AND UP0, UPT, UR43, 0x29, UP0 ;  /* 0x000000292b00788c */ /* 0x000fe20008701070 */
[----:B------:R-:W-:Y:S01]  /*2080*/  ISETP.GE.OR P0, PT, R6, UR10, P0 ;  /* 0x0000000a06007c0c */ /* 0x000fe20008706670 */
[----:B------:R-:W-:Y:S01]  /*2090*/  IMAD.WIDE.U32 R4, R59, UR4, R10 ;  /* 0x000000043b047c25 */ /* 0x000fe2000f8e000a */
[----:B------:R-:W-:Y:S01]  /*20a0*/  ULDC.64 UR8, c[0x0][0x5c8] ;  /* 0x0001720000087ab9 */ /* 0x000fe20000000a00 */
[----:B------:R-:W-:-:S02]  /*20b0*/  USEL UR6, URZ, 0x1, !UP0 ;  /* 0x000000013f067887 */ /* 0x000fc4000c000000 */
[----:B------:R-:W-:Y:S01]  /*20c0*/  IMAD R3, R59, UR5, R0 ;  /* 0x000000053b037c24 */ /* 0x000fe2000f8e0200 */
[----:B------:R-:W-:Y:S01]  /*20d0*/  @UP1 UIMAD.WIDE.U32 UR4, UR41, -0x3831f383, URZ ;  /* 0xc7ce0c7d290418a5 */ /* 0x000fe2000f8e003f */
[----:B------:R-:W-:Y:S01]  /*20e0*/  IMAD.WIDE R60, R61, 0x80, R22 ;  /* 0x000000803d3c7825 */ /* 0x000fe200078e0216 */
[----:B------:R-:W-:Y:S02]  /*20f0*/  ULOP3.LUT UR40, UR40, UR6, URZ, 0x3c, !UPT ;  /* 0x0000000628287292 */ /* 0x000fe4000f8e3c3f */
[----:B------:R-:W-:Y:S01]  /*2100*/  @UP1 USHF.R.U32.HI UR4, URZ, 0x5, UR5 ;  /* 0x000000053f041899 */ /* 0x000fe20008011605 */
[----:B------:R-:W-:Y:S02]  /*2110*/  IMAD.IADD R5, R5, 0x1, R3 ;  /* 0x0000000105057824 */ /* 0x000fe400078e0203 */
[----:B------:R-:W-:Y:S01]  /*2120*/  IMAD R3, R61, UR8, RZ ;  /* 0x000000083d037c24 */ /* 0x000fe2000f8e02ff */
[----:B------:R-:W-:Y:S01]  /*2130*/  @UP1 ULOP3.LUT UR40, UR40, 0x1, UR4, 0x78, !UPT ;  /* 0x0000000128281892 */ /* 0x000fe2000f8e7804 */
[----:B------:R-:W-:-:S04]  /*2140*/  IMAD.WIDE.U32 R62, R60, UR8, R4 ;  /* 0x000000083c3e7c25 */ /* 0x000fc8000f8e0004 */
[----:B------:R-:W-:Y:S02]  /*2150*/  IMAD R7, R60, UR9, R3 ;  /* 0x000000093c077c24 */ /* 0x000fe4000f8e0203 */
[----:B------:R-:W-:Y:S01]  /*2160*/  IMAD.MOV.U32 R0, RZ, RZ, -0x1 ;  /* 0xffffffffff007424 */ /* 0x000fe200078e00ff */
[----:B------:R-:W-:Y:S06]  /*2170*/  @P0 BRA `(.L_x_29) ;  /* 0x0000001800780947 */ /* 0x000fec0003800000 */
[----:B-----5:R-:W-:Y:S01]  /*2180*/  FSETP.NEU.AND P0, PT, R48, RZ, PT ;  /* 0x000000ff3000720b */ /* 0x020fe20003f0d000 */
[----:B------:R-:W-:Y:S01]  /*2190*/  IMAD.IADD R8, R49, 0x1, -R58 ;  /* 0x0000000131087824 */ /* 0x000fe200078e0a3a */
[----:B------:R-:W-:Y:S01]  /*21a0*/  BSSY B0, `(.L_x_29) ;  /* 0x000019b000007945 */ /* 0x000fe20003800000 */
[----:B------:R-:W-:Y:S02]  /*21b0*/  IMAD.IADD R3, R57, 0x1, -R6 ;  /* 0x0000000139037824 */ /* 0x000fe400078e0a06 */
[----:B------:R-:W-:Y:S01]  /*21c0*/  IMAD.IADD R75, R63, 0x1, R7 ;  /* 0x000000013f4b7824 */ /* 0x000fe200078e0207 */
[----:B------:R-:W-:-:S04]  /*21d0*/  ISETP.GT.AND P1, PT, R8, RZ, PT ;  /* 0x000000ff0800720c */ /* 0x000fc80003f24270 */
[----:B------:R-:W-:-:S03]  /*21e0*/  ISETP.GT.AND P2, PT, R3, RZ, P1 ;  /* 0x000000ff0300720c */ /* 0x000fc60000f44270 */
[----:B------:R-:W-:Y:S10]  /*21f0*/  @!P0 BRA `(.L_x_30) ;  /* 0x00000010008c8947 */ /* 0x000ff40003800000 */
[----:B------:R-:W0:Y:S01]  /*2200*/  LDC.64 R68, c[0x0][0x5b8] ;  /* 0x00016e00ff447b82 */ /* 0x000e220000000a00 */
[----:B------:R-:W-:-:S07]  /*2210*/  ULDC.64 UR4, c[0x0][0x5c0] ;  /* 0x0001700000047ab9 */ /* 0x000fce0000000a00 */
[----:B------:R-:W1:Y:S08]  /*2220*/  LDC.64 R70, c[0x0][0x5b0] ;  /* 0x00016c00ff467b82 */ /* 0x000e700000000a00 */
[----:B------:R-:W2:Y:S01]  /*2230*/  LDC.64 R72, c[0x0][0x5a8] ;  /* 0x00016a00ff487b82 */ /* 0x000ea20000000a00 */
[-C--:B0-----:R-:W-:Y:S02]  /*2240*/  IMAD R4, R9, R68.reuse, RZ ;  /* 0x0000004409047224 */ /* 0x081fe400078e02ff */
[----:B------:R-:W-:-:S04]  /*2250*/  IMAD.WIDE.U32 R64, R59, R68, R10 ;  /* 0x000000443b407225 */ /* 0x000fc800078e000a */
[----:B------:R-:W-:Y:S02]  /*2260*/  IMAD R63, R59, R69, R4 ;  /* 0x000000453b3f7224 */ /* 0x000fe400078e0204 */
[-C--:B-1----:R-:W-:Y:S02]  /*2270*/  IMAD R4, R61, R70.reuse, RZ ;  /* 0x000000463d047224 */ /* 0x082fe400078e02ff */
[----:B------:R-:W-:Y:S02]  /*2280*/  IMAD.IADD R13, R65, 0x1, R63 ;  /* 0x00000001410d7824 */ /* 0x000fe400078e023f */
[----:B------:R-:W-:Y:S02]  /*2290*/  IMAD.MOV.U32 R12, RZ, RZ, R64 ;  /* 0x000000ffff0c7224 */ /* 0x000fe400078e0040 */
[C---:B------:R-:W-:Y:S02]  /*22a0*/  IMAD R67, R60.reuse, R71, R4 ;  /* 0x000000473c437224 */ /* 0x040fe400078e0204 */
[----:B------:R-:W-:-:S04]  /*22b0*/  IMAD.WIDE.U32 R4, R60, R70, R12 ;  /* 0x000000463c047225 */ /* 0x000fc800078e000c */
[----:B------:R-:W-:Y:S01]  /*22c0*/  IMAD.IADD R5, R5, 0x1, R67 ;  /* 0x0000000105057824 */ /* 0x000fe200078e0243 */
[----:B--2---:R-:W-:-:S04]  /*22d0*/  LEA R14, P0, R4, R72, 0x1 ;  /* 0x00000048040e7211 */ /* 0x004fc800078008ff */
[----:B------:R-:W-:-:S05]  /*22e0*/  LEA.HI.X R15, R4, R73, R5, 0x1, P0 ;  /* 0x00000049040f7211 */ /* 0x000fca00000f0c05 */
[----:B------:R0:W2:Y:S01]  /*22f0*/  @P2 LDG.E.LTC128B.U16 R9, desc[UR38][R14.64] ;  /* 0x000000260e092981 */ /* 0x0000a2000c1e1520 */
[----:B------:R-:W-:Y:S01]  /*2300*/  LEA R6, P0, R62, UR4, 0x1 ;  /* 0x000000043e067c11 */ /* 0x000fe2000f8008ff */
[----:B------:R-:W-:Y:S01]  /*2310*/  IMAD.WIDE.U32 R4, R60, R70, R10 ;  /* 0x000000463c047225 */ /* 0x000fe200078e000a */
[----:B------:R-:W-:Y:S03]  /*2320*/  BSSY B1, `(.L_x_31) ;  /* 0x0000012000017945 */ /* 0x000fe60003800000 */
[----:B------:R-:W-:Y:S02]  /*2330*/  IMAD.IADD R5, R67, 0x1, R5 ;  /* 0x0000000143057824 */ /* 0x000fe400078e0205 */
[----:B------:R-:W-:Y:S01]  /*2340*/  IMAD.WIDE.U32 R20, R59, R68, R4 ;  /* 0x000000443b147225 */ /* 0x000fe200078e0004 */
[----:B0-----:R-:W-:-:S03]  /*2350*/  SHF.L.U64.HI R15, R70, 0x3, R71 ;  /* 0x00000003460f7819 */ /* 0x001fc60000010247 */
[----:B------:R-:W-:Y:S01]  /*2360*/  IMAD.IADD R5, R63, 0x1, R21 ;  /* 0x000000013f057824 */ /* 0x000fe200078e0215 */
[----:B------:R-:W-:Y:S01]  /*2370*/  LEA R4, P4, R20, R72, 0x1 ;  /* 0x0000004814047211 */ /* 0x000fe200078808ff */
[----:B------:R-:W-:-:S03]  /*2380*/  IMAD.SHL.U32 R14, R70, 0x8, RZ ;  /* 0x00000008460e7824 */ /* 0x000fc600078e00ff */
[----:B------:R-:W-:Y:S01]  /*2390*/  LEA.HI.X R5, R20, R73, R5, 0x1, P4 ;  /* 0x0000004914057211 */ /* 0x000fe200020f0c05 */
[----:B--2---:R-:W-:-:S04]  /*23a0*/  IMAD.U32 R7, R9, 0x10000, RZ ;  /* 0x0001000009077824 */ /* 0x004fc800078e00ff */
[----:B------:R-:W-:-:S04]  /*23b0*/  FMUL R7, R7, R48 ;  /* 0x0000003007077220 */ /* 0x000fc80000400000 */
[----:B------:R-:W-:Y:S01]  /*23c0*/  FFMA R40, R40, R19, R7 ;  /* 0x0000001328287223 */ /* 0x000fe20000000007 */
[----:B------:R-:W-:Y:S02]  /*23d0*/  LEA.HI.X R7, R62, UR5, R75, 0x1, P0 ;  /* 0x000000053e077c11 */ /* 0x000fe400080f0c4b */
[----:B------:R-:W-:Y:S02]  /*23e0*/  ISETP.GT.AND P0, PT, R8, 0x1, PT ;  /* 0x000000010800780c */ /* 0x000fe40003f04270 */
[----:B------:R-:W-:Y:S02]  /*23f0*/  F2FP.BF16.F32.PACK_AB R40, RZ, R40 ;  /* 0x00000028ff28723e */ /* 0x000fe400000010ff */
[----:B------:R-:W-:-:S03]  /*2400*/  ISETP.GT.AND P3, PT, R3, RZ, P0 ;  /* 0x000000ff0300720c */ /* 0x000fc60000764270 */
[----:B------:R0:W-:Y:S10]  /*2410*/  @P2 STG.E.U16 desc[UR38][R6.64], R40 ;  /* 0x0000002806002986 */ /* 0x0001f4000c101526 */
[----:B------:R-:W-:Y:S05]  /*2420*/  @!P3 BRA `(.L_x_32) ;  /* 0x000000000004b947 */ /* 0x000fea0003800000 */
[----:B------:R1:W5:Y:S02]  /*2430*/  LDG.E.LTC128B.U16 R9, desc[UR38][R4.64+0x2] ;  /* 0x0000022604097981 */ /* 0x000364000c1e1520 */
.L_x_32:
[----:B------:R-:W-:Y:S05]  /*2440*/  BSYNC B1 ;  /* 0x0000000000017941 */ /* 0x000fea0003800000 */
.L_x_31:
[----:B-----5:R-:W-:Y:S01]  /*2450*/  IMAD.U32 R61, R9, 0x10000, RZ ;  /* 0x00010000093d7824 */ /* 0x020fe200078e00ff */
[----:B------:R-:W-:Y:S01]  /*2460*/  ISETP.GT.AND P1, PT, R3, 0x8, P1 ;  /* 0x000000080300780c */ /* 0x000fe20000f24270 */
[----:B------:R-:W-:Y:S01]  /*2470*/  IMAD.WIDE.U32 R20, R60, R70, R14 ;  /* 0x000000463c147225 */ /* 0x000fe200078e000e */
[----:B0-----:R-:W-:-:S03]  /*2480*/  PRMT R40, R9, 0x7610, R40 ;  /* 0x0000761009287816 */ /* 0x001fc60000000028 */
[----:B------:R-:W-:Y:S01]  /*2490*/  FMUL R12, R61, R48 ;  /* 0x000000303d0c7220 */ /* 0x000fe20000400000 */
[----:B------:R-:W-:Y:S01]  /*24a0*/  IMAD.IADD R67, R67, 0x1, R21 ;  /* 0x0000000143437824 */ /* 0x000fe200078e0215 */
[----:B------:R-:W-:Y:S02]  /*24b0*/  IADD3 R64, P2, R64, R20, RZ ;  /* 0x0000001440407210 */ /* 0x000fe40007f5e0ff */
[----:B------:R-:W-:-:S03]  /*24c0*/  FFMA R12, R41, R19, R12 ;  /* 0x00000013290c7223 */ /* 0x000fc6000000000c */
[----:B------:R-:W-:Y:S02]  /*24d0*/  IMAD.X R13, R67, 0x1, R13, P2 ;  /* 0x00000001430d7824 */ /* 0x000fe400010e060d */
[----:B------:R-:W-:Y:S02]  /*24e0*/  F2FP.BF16.F32.PACK_AB R12, RZ, R12 ;  /* 0x0000000cff0c723e */ /* 0x000fe400000010ff */
[----:B------:R-:W-:Y:S02]  /*24f0*/  LEA R14, P2, R64, R72, 0x1 ;  /* 0x00000048400e7211 */ /* 0x000fe400078408ff */
[----:B------:R-:W-:Y:S02]  /*2500*/  PRMT R21, R12, 0x7610, R21 ;  /* 0x000076100c157816 */ /* 0x000fe40000000015 */
[----:B------:R-:W-:-:S03]  /*2510*/  LEA.HI.X R15, R64, R73, R13, 0x1, P2 ;  /* 0x00000049400f7211 */ /* 0x000fc600010f0c0d */
[----:B------:R0:W-:Y:S04]  /*2520*/  @P3 STG.E.U16 desc[UR38][R6.64+0x2], R21 ;  /* 0x0000021506003986 */ /* 0x0001e8000c101526 */
[----:B------:R-:W2:Y:S01]  /*2530*/  @P1 LDG.E.LTC128B.U16 R40, desc[UR38][R14.64] ;  /* 0x000000260e281981 */ /* 0x000ea2000c1e1520 */
[----:B------:R-:W-:Y:S01]  /*2540*/  IADD3 R20, P2, R10, R20, RZ ;  /* 0x000000140a147210 */ /* 0x000fe20007f5e0ff */
[----:B------:R-:W-:Y:S01]  /*2550*/  BSSY B1, `(.L_x_33) ;  /* 0x0000011000017945 */ /* 0x000fe20003800000 */
[C---:B------:R-:W-:Y:S02]  /*2560*/  SHF.L.U64.HI R13, R50.reuse, 0x1, R51 ;  /* 0x00000001320d7819 */ /* 0x040fe40000010233 */
[----:B------:R-:W-:Y:S01]  /*2570*/  ISETP.GT.AND P0, PT, R3, 0x8, P0 ;  /* 0x000000080300780c */ /* 0x000fe20000704270 */
[----:B0-----:R-:W-:Y:S01]  /*2580*/  IMAD.X R21, R11, 0x1, R67, P2 ;  /* 0x000000010b157824 */ /* 0x001fe200010e0643 */
[----:B------:R-:W-:Y:S01]  /*2590*/  LEA R12, P2, R50, R6, 0x1 ;  /* 0x00000006320c7211 */ /* 0x000fe200078408ff */
[----:B------:R-:W-:-:S04]  /*25a0*/  IMAD.WIDE.U32 R20, R59, R68, R20 ;  /* 0x000000443b147225 */ /* 0x000fc800078e0014 */
[----:B------:R-:W-:Y:S01]  /*25b0*/  IMAD.X R13, R13, 0x1, R7, P2 ;  /* 0x000000010d0d7824 */ /* 0x000fe200010e0607 */
[----:B------:R-:W-:Y:S01]  /*25c0*/  LEA R10, P3, R20, R72, 0x1 ;  /* 0x00000048140a7211 */ /* 0x000fe200078608ff */
[----:B------:R-:W-:-:S05]  /*25d0*/  IMAD.IADD R11, R63, 0x1, R21 ;  /* 0x000000013f0b7824 */ /* 0x000fca00078e0215 */
[----:B------:R-:W-:Y:S01]  /*25e0*/  LEA.HI.X R11, R20, R73, R11, 0x1, P3 ;  /* 0x00000049140b7211 */ /* 0x000fe200018f0c0b */
[----:B--2---:R-:W-:-:S04]  /*25f0*/  IMAD.U32 R9, R40, 0x10000, RZ ;  /* 0x0001000028097824 */ /* 0x004fc800078e00ff */
[----:B------:R-:W-:-:S04]  /*2600*/  FMUL R9, R9, R48 ;  /* 0x0000003009097220 */ /* 0x000fc80000400000 */
[----:B------:R-:W-:-:S05]  /*2610*/  FFMA R9, R42, R19, R9 ;  /* 0x000000132a097223 */ /* 0x000fca0000000009 */
[----:B------:R-:W-:-:S05]  /*2620*/  F2FP.BF16.F32.PACK_AB R9, RZ, R9 ;  /* 0x00000009ff09723e */ /* 0x000fca00000010ff */
[----:B------:R0:W-:Y:S01]  /*2630*/  @P1 STG.E.U16 desc[UR38][R12.64], R9 ;  /* 0x000000090c001986 */ /* 0x0001e2000c101526 */
[----:B------:R-:W-:Y:S05]  /*2640*/  @!P0 BRA `(.L_x_34) ;  /* 0x0000000000048947 */ /* 0x000fea0003800000 */
[----:B------:R2:W5:Y:S02]  /*2650*/  LDG.E.LTC128B.U16 R40, desc[UR38][R10.64+0x2] ;  /* 0x000002260a287981 */ /* 0x000564000c1e1520 */
.L_x_34:
[----:B------:R-:W-:Y:S05]  /*2660*/  BSYNC B1 ;  /* 0x0000000000017941 */ /* 0x000fea0003800000 */
.L_x_33:
[----:B0----5:R-:W-:Y:S01]  /*2670*/  IMAD.U32 R9, R40, 0x10000, RZ ;  /* 0x0001000028097824 */ /* 0x021fe200078e00ff */
[----:B------:R-:W-:Y:S01]  /*2680*/  ISETP.GT.AND P1, PT, R8, 0x8, PT ;  /* 0x000000080800780c */ /* 0x000fe20003f24270 */
[----:B------:R-:W-:Y:S02]  /*2690*/  BSSY B1, `(.L_x_35) ;  /* 0x0000008000017945 */ /* 0x000fe40003800000 */
[----:B------:R-:W-:Y:S01]  /*26a0*/  FMUL R14, R9, R48 ;  /* 0x00000030090e7220 */ /* 0x000fe20000400000 */
[----:B------:R-:W-:-:S03]  /*26b0*/  ISETP.GT.AND P2, PT, R3, RZ, P1 ;  /* 0x000000ff0300720c */ /* 0x000fc60000f44270 */
[----:B------:R-:W-:-:S05]  /*26c0*/  FFMA R14, R43, R19, R14 ;  /* 0x000000132b0e7223 */ /* 0x000fca000000000e */
[----:B------:R-:W-:-:S05]  /*26d0*/  F2FP.BF16.F32.PACK_AB R14, RZ, R14 ;  /* 0x0000000eff0e723e */ /* 0x000fca00000010ff */
[----:B------:R0:W-:Y:S01]  /*26e0*/  @P0 STG.E.U16 desc[UR38][R12.64+0x2], R14 ;  /* 0x0000020e0c000986 */ /* 0x0001e2000c101526 */
[----:B------:R-:W-:Y:S05]  /*26f0*/  @!P2 BRA `(.L_x_36) ;  /* 0x000000000004a947 */ /* 0x000fea0003800000 */
[----:B------:R3:W5:Y:S02]  /*2700*/  LDG.E.LTC128B.U16 R40, desc[UR38][R4.64+0x10] ;  /* 0x0000102604287981 */ /* 0x000764000c1e1520 */
.L_x_36:
[----:B------:R-:W-:Y:S05]  /*2710*/  BSYNC B1 ;  /* 0x0000000000017941 */ /* 0x000fea0003800000 */
.L_x_35:
[----:B-----5:R-:W-:Y:S01]  /*2720*/  IMAD.U32 R9, R40, 0x10000, RZ ;  /* 0x0001000028097824 */ /* 0x020fe200078e00ff */
        /* <DEDUP_REMOVED lines=9> */
.L_x_38:
[----:B------:R-:W-:Y:S05]  /*27c0*/  BSYNC B1 ;  /* 0x0000000000017941 */ /* 0x000fea0003800000 */
.L_x_37:
[----:B----45:R-:W-:Y:S01]  /*27d0*/  IMAD.U32 R9, R40, 0x10000, RZ ;  /* 0x0001000028097824 */ /* 0x030fe200078e00ff */
[----:B------:R-:W-:Y:S01]  /*27e0*/  ISETP.GT.AND P1, PT, R3, 0x8, P1 ;  /* 0x000000080300780c */ /* 0x000fe20000f24270 */
[----:B------:R-:W-:Y:S02]  /*27f0*/  BSSY B1, `(.L_x_39) ;  /* 0x0000007000017945 */ /* 0x000fe40003800000 */
[----:B0-----:R-:W-:-:S04]  /*2800*/  FMUL R14, R9, R48 ;  /* 0x00000030090e7220 */ /* 0x001fc80000400000 */
[----:B------:R-:W-:-:S05]  /*2810*/  FFMA R14, R45, R19, R14 ;  /* 0x000000132d0e7223 */ /* 0x000fca000000000e */
[----:B------:R-:W-:-:S05]  /*2820*/  F2FP.BF16.F32.PACK_AB R14, RZ, R14 ;  /* 0x0000000eff0e723e */ /* 0x000fca00000010ff */
[----:B------:R0:W-:Y:S01]  /*2830*/  @P3 STG.E.U16 desc[UR38][R6.64+0x12], R14 ;  /* 0x0000120e06003986 */ /* 0x0001e2000c101526 */
[----:B------:R-:W-:Y:S05]  /*2840*/  @!P1 BRA `(.L_x_40) ;  /* 0x0000000000049947 */ /* 0x000fea0003800000 */
[----:B------:R4:W5:Y:S02]  /*2850*/  LDG.E.LTC128B.U16 R40, desc[UR38][R10.64+0x10] ;  /* 0x000010260a287981 */ /* 0x000964000c1e1520 */
.L_x_40:
[----:B------:R-:W-:Y:S05]  /*2860*/  BSYNC B1 ;  /* 0x0000000000017941 */ /* 0x000fea0003800000 */
.L_x_39:
[----:B-----5:R-:W-:Y:S01]  /*2870*/  IMAD.U32 R9, R40, 0x10000, RZ ;  /* 0x0001000028097824 */ /* 0x020fe200078e00ff */
[----:B------:R-:W-:Y:S01]  /*2880*/  ISETP.GT.AND P0, PT, R3, 0x8, P0 ;  /* 0x000000080300780c */ /* 0x000fe20000704270 */
[----:B------:R-:W-:Y:S02]  /*2890*/  BSSY B1, `(.L_x_41) ;  /* 0x0000007000017945 */ /* 0x000fe40003800000 */
[----:B------:R-:W-:-:S04]  /*28a0*/  FMUL R9, R9, R48 ;  /* 0x0000003009097220 */ /* 0x000fc80000400000 */
[----:B------:R-:W-:-:S05]  /*28b0*/  FFMA R9, R46, R19, R9 ;  /* 0x000000132e097223 */ /* 0x000fca0000000009 */
[----:B------:R-:W-:-:S05]  /*28c0*/  F2FP.BF16.F32.PACK_AB R9, RZ, R9 ;  /* 0x00000009ff09723e */ /* 0x000fca00000010ff */
[----:B------:R0:W-:Y:S01]  /*28d0*/  @P1 STG.E.U16 desc[UR38][R12.64+0x10], R9 ;  /* 0x000010090c001986 */ /* 0x0001e2000c101526 */
[----:B------:R-:W-:Y:S05]  /*28e0*/  @!P0 BRA `(.L_x_42) ;  /* 0x0000000000048947 */ /* 0x000fea0003800000 */
[----:B------:R0:W5:Y:S02]  /*28f0*/  LDG.E.LTC128B.U16 R40, desc[UR38][R10.64+0x12] ;  /* 0x000012260a287981 */ /* 0x000164000c1e1520 */
.L_x_42:
[----:B------:R-:W-:Y:S05]  /*2900*/  BSYNC B1 ;  /* 0x0000000000017941 */ /* 0x000fea0003800000 */
.L_x_41:
        /* <DEDUP_REMOVED lines=10> */
.L_x_44:
[----:B------:R-:W-:Y:S05]  /*29b0*/  BSYNC B1 ;  /* 0x0000000000017941 */ /* 0x000fea0003800000 */
.L_x_43:
        /* <DEDUP_REMOVED lines=10> */
.L_x_46:
[----:B------:R-:W-:Y:S05]  /*2a60*/  BSYNC B1 ;  /* 0x0000000000017941 */ /* 0x000fea0003800000 */
.L_x_45:
[----:B0----5:R-:W-:Y:S01]  /*2a70*/  IMAD.U32 R9, R40, 0x10000, RZ ;  /* 0x0001000028097824 */ /* 0x021fe200078e00ff */
        /* <DEDUP_REMOVED lines=8> */
.L_x_48:
[----:B------:R-:W-:Y:S05]  /*2b00*/  BSYNC B1 ;  /* 0x0000000000017941 */ /* 0x000fea0003800000 */
.L_x_47:
        /* <DEDUP_REMOVED lines=9> */
.L_x_50:
[----:B------:R-:W-:Y:S05]  /*2ba0*/  BSYNC B1 ;  /* 0x0000000000017941 */ /* 0x000fea0003800000 */
.L_x_49:
        /* <DEDUP_REMOVED lines=10> */
.L_x_52:
[----:B------:R-:W-:Y:S05]  /*2c50*/  BSYNC B1 ;  /* 0x0000000000017941 */ /* 0x000fea0003800000 */
.L_x_51:
        /* <DEDUP_REMOVED lines=10> */
.L_x_54:
[----:B------:R-:W-:Y:S05]  /*2d00*/  BSYNC B1 ;  /* 0x0000000000017941 */ /* 0x000fea0003800000 */
.L_x_53:
        /* <DEDUP_REMOVED lines=9> */
.L_x_56:
[----:B------:R-:W-:Y:S05]  /*2da0*/  BSYNC B1 ;  /* 0x0000000000017941 */ /* 0x000fea0003800000 */
.L_x_55:
        /* <DEDUP_REMOVED lines=9> */
.L_x_58:
[----:B------:R-:W-:Y:S05]  /*2e40*/  BSYNC B1 ;  /* 0x0000000000017941 */ /* 0x000fea0003800000 */
.L_x_57:
        /* <DEDUP_REMOVED lines=10> */
.L_x_60:
[----:B------:R-:W-:Y:S05]  /*2ef0*/  BSYNC B1 ;  /* 0x0000000000017941 */ /* 0x000fea0003800000 */
.L_x_59:
        /* <DEDUP_REMOVED lines=10> */
.L_x_62:
[----:B------:R-:W-:Y:S05]  /*2fa0*/  BSYNC B1 ;  /* 0x0000000000017941 */ /* 0x000fea0003800000 */
.L_x_61:
        /* <DEDUP_REMOVED lines=9> */
.L_x_64:
[----:B------:R-:W-:Y:S05]  /*3040*/  BSYNC B1 ;  /* 0x0000000000017941 */ /* 0x000fea0003800000 */
.L_x_63:
        /* <DEDUP_REMOVED lines=9> */
.L_x_66:
[----:B------:R-:W-:Y:S05]  /*30e0*/  BSYNC B1 ;  /* 0x0000000000017941 */ /* 0x000fea0003800000 */
.L_x_65:
        /* <DEDUP_REMOVED lines=10> */
.L_x_68:
[----:B------:R-:W-:Y:S05]  /*3190*/  BSYNC B1 ;  /* 0x0000000000017941 */ /* 0x000fea0003800000 */
.L_x_67:
        /* <DEDUP_REMOVED lines=10> */
.L_x_70:
[----:B------:R-:W-:Y:S05]  /*3240*/  BSYNC B1 ;  /* 0x0000000000017941 */ /* 0x000fea0003800000 */
.L_x_69:
[----:B01-3-5:R-:W-:Y:S01]  /*3250*/  IMAD.U32 R5, R40, 0x10000, RZ ;  /* 0x0001000028057824 */ /* 0x02bfe200078e00ff */
        /* <DEDUP_REMOVED lines=8> */
.L_x_72:
[----:B------:R-:W-:Y:S05]  /*32e0*/  BSYNC B1 ;  /* 0x0000000000017941 */ /* 0x000fea0003800000 */
.L_x_71:
[----:B-----5:R-:W-:Y:S01]  /*32f0*/  IMAD.U32 R5, R40, 0x10000, RZ ;  /* 0x0001000028057824 */ /* 0x020fe200078e00ff */
[----:B------:R-:W-:Y:S01]  /*3300*/  ISETP.GT.AND P0, PT, R3, 0x8, P0 ;  /* 0x000000080300780c */ /* 0x000fe20000704270 */
[----:B0-----:R-:W-:Y:S01]  /*3310*/  @P1 IMAD.MOV.U32 R4, RZ, RZ, R12 ;  /* 0x000000ffff041224 */ /* 0x001fe200078e000c */
[----:B------:R-:W-:Y:S01]  /*3320*/  BSSY B1, `(.L_x_73) ;  /* 0x0000009000017945 */ /* 0x000fe20003800000 */
[----:B------:R-:W-:-:S04]  /*3330*/  FMUL R5, R5, R48 ;  /* 0x0000003005057220 */ /* 0x000fc80000400000 */
[----:B------:R-:W-:-:S05]  /*3340*/  FFMA R5, R30, R19, R5 ;  /* 0x000000131e057223 */ /* 0x000fca0000000005 */
[----:B------:R-:W-:-:S04]  /*3350*/  F2FP.BF16.F32.PACK_AB R5, RZ, R5 ;  /* 0x00000005ff05723e */ /* 0x000fc800000010ff */
[----:B------:R-:W-:Y:S01]  /*3360*/  PRMT R6, R5, 0x7610, R6 ;  /* 0x0000761005067816 */ /* 0x000fe20000000006 */
[----:B------:R-:W-:-:S05]  /*3370*/  @P1 IMAD.MOV.U32 R5, RZ, RZ, R13 ;  /* 0x000000ffff051224 */ /* 0x000fca00078e000d */
[----:B------:R0:W-:Y:S01]  /*3380*/  @P1 STG.E.U16 desc[UR38][R4.64+0x50], R6 ;  /* 0x0000500604001986 */ /* 0x0001e2000c101526 */
[----:B------:R-:W-:Y:S05]  /*3390*/  @!P0 BRA `(.L_x_74) ;  /* 0x0000000000048947 */ /* 0x000fea0003800000 */
[----:B------:R3:W5:Y:S02]  /*33a0*/  LDG.E.LTC128B.U16 R40, desc[UR38][R10.64+0x52] ;  /* 0x000052260a287981 */ /* 0x000764000c1e1520 */
.L_x_74:
[----:B------:R-:W-:Y:S05]  /*33b0*/  BSYNC B1 ;  /* 0x0000000000017941 */ /* 0x000fea0003800000 */
.L_x_73:
[----:B------:R-:W-:Y:S05]  /*33c0*/  @!P0 BRA `(.L_x_75) ;  /* 0x0000000400e08947 */ /* 0x000fea0003800000 */
[----:B-----5:R-:W-:-:S04]  /*33d0*/  IMAD.U32 R3, R40, 0x10000, RZ ;  /* 0x0001000028037824 */ /* 0x020fc800078e00ff */
[----:B0-----:R-:W-:-:S04]  /*33e0*/  FMUL R4, R3, R48 ;  /* 0x0000003003047220 */ /* 0x001fc80000400000 */
[----:B------:R-:W-:-:S05]  /*33f0*/  FFMA R4, R31, R19, R4 ;  /* 0x000000131f047223 */ /* 0x000fca0000000004 */
[----:B------:R-:W-:-:S05]  /*3400*/  F2FP.BF16.F32.PACK_AB R4, RZ, R4 ;  /* 0x00000004ff04723e */ /* 0x000fca00000010ff */
[----:B------:R0:W-:Y:S01]  /*3410*/  STG.E.U16 desc[UR38][R12.64+0x52], R4 ;  /* 0x000052040c007986 */ /* 0x0001e2000c101526 */
[----:B------:R-:W-:Y:S05]  /*3420*/  BRA `(.L_x_75) ;  /* 0x0000000400c87947 */ /* 0x000fea0003800000 */
.L_x_30:
[----:B------:R-:W-:Y:S01]  /*3430*/  ULDC.64 UR4, c[0x0][0x5c0] ;  /* 0x0001700000047ab9 */ /* 0x000fe20000000a00 */
[----:B------:R-:W-:Y:S01]  /*3440*/  ISETP.GT.AND P3, PT, R8, 0x1, PT ;  /* 0x000000010800780c */ /* 0x000fe20003f64270 */
[-C--:B------:R-:W-:Y:S01]  /*3450*/  FMUL R40, R40, R19.reuse ;  /* 0x0000001328287220 */ /* 0x080fe20000400000 */
[----:B------:R-:W-:Y:S01]  /*3460*/  LEA R4, P0, R62, UR4, 0x1 ;  /* 0x000000043e047c11 */ /* 0x000fe2000f8008ff */
[-C--:B------:R-:W-:Y:S01]  /*3470*/  FMUL R41, R41, R19.reuse ;  /* 0x0000001329297220 */ /* 0x080fe20000400000 */
[----:B------:R-:W-:Y:S01]  /*3480*/  ISETP.GT.AND P1, PT, R3, 0x8, P1 ;  /* 0x000000080300780c */ /* 0x000fe20000f24270 */
[-C--:B------:R-:W-:Y:S01]  /*3490*/  FMUL R42, R42, R19.reuse ;  /* 0x000000132a2a7220 */ /* 0x080fe20000400000 */
[----:B------:R-:W-:Y:S01]  /*34a0*/  LEA.HI.X R5, R62, UR5, R75, 0x1, P0 ;  /* 0x000000053e057c11 */ /* 0x000fe200080f0c4b */
[-C--:B------:R-:W-:Y:S01]  /*34b0*/  FMUL R43, R43, R19.reuse ;  /* 0x000000132b2b7220 */ /* 0x080fe20000400000 */
[----:B------:R-:W-:Y:S01]  /*34c0*/  ISETP.GT.AND P0, PT, R3, RZ, P3 ;  /* 0x000000ff0300720c */ /* 0x000fe20001f04270 */
[-C--:B------:R-:W-:Y:S01]  /*34d0*/  FMUL R44, R44, R19.reuse ;  /* 0x000000132c2c7220 */ /* 0x080fe20000400000 */
[----:B------:R-:W-:Y:S01]  /*34e0*/  F2FP.BF16.F32.PACK_AB R40, RZ, R40 ;  /* 0x00000028ff28723e */ /* 0x000fe200000010ff */
[----:B------:R-:W-:Y:S01]  /*34f0*/  FMUL R45, R45, R19 ;  /* 0x000000132d2d7220 */ /* 0x000fe20000400000 */
[----:B------:R-:W-:Y:S01]  /*3500*/  F2FP.BF16.F32.PACK_AB R41, RZ, R41 ;  /* 0x00000029ff29723e */ /* 0x000fe200000010ff */
[-C--:B------:R-:W-:Y:S01]  /*3510*/  FMUL R46, R46, R19.reuse ;  /* 0x000000132e2e7220 */ /* 0x080fe20000400000 */
[----:B------:R-:W-:Y:S01]  /*3520*/  ISETP.GT.AND P3, PT, R3, 0x8, P3 ;  /* 0x000000080300780c */ /* 0x000fe20001f64270 */
[----:B------:R-:W-:Y:S01]  /*3530*/  @P2 STG.E.U16 desc[UR38][R4.64], R40 ;  /* 0x0000002804002986 */ /* 0x000fe2000c101526 */
[----:B------:R-:W-:Y:S01]  /*3540*/  ISETP.GT.AND P2, PT, R8, 0x8, PT ;  /* 0x000000080800780c */ /* 0x000fe20003f44270 */
[-C--:B------:R-:W-:Y:S01]  /*3550*/  FMUL R47, R47, R19.reuse ;  /* 0x000000132f2f7220 */ /* 0x080fe20000400000 */
[----:B------:R-:W-:Y:S01]  /*3560*/  SHF.L.U64.HI R7, R50, 0x1, R51 ;  /* 0x0000000132077819 */ /* 0x000fe20000010233 */
[-C--:B------:R-:W-:Y:S01]  /*3570*/  FMUL R32, R32, R19.reuse ;  /* 0x0000001320207220 */ /* 0x080fe20000400000 */
[----:B------:R-:W-:Y:S01]  /*3580*/  LEA R6, P4, R50, R4, 0x1 ;  /* 0x0000000432067211 */ /* 0x000fe200078808ff */
[----:B------:R-:W-:Y:S01]  /*3590*/  @P0 STG.E.U16 desc[UR38][R4.64+0x2], R41 ;  /* 0x0000022904000986 */ /* 0x000fe2000c101526 */
[----:B------:R-:W-:Y:S01]  /*35a0*/  ISETP.GT.AND P5, PT, R3, RZ, P2 ;  /* 0x000000ff0300720c */ /* 0x000fe200017a4270 */
[-C--:B------:R-:W-:Y:S01]  /*35b0*/  FMUL R33, R33, R19.reuse ;  /* 0x0000001321217220 */ /* 0x080fe20000400000 */
[----:B------:R-:W-:Y:S01]  /*35c0*/  ISETP.GT.AND P0, PT, R8, 0x9, PT ;  /* 0x000000090800780c */ /* 0x000fe20003f04270 */
[----:B------:R-:W-:Y:S01]  /*35d0*/  IMAD.X R7, R7, 0x1, R5, P4 ;  /* 0x0000000107077824 */ /* 0x000fe200020e0605 */
[----:B------:R-:W-:Y:S01]  /*35e0*/  F2FP.BF16.F32.PACK_AB R42, RZ, R42 ;  /* 0x0000002aff2a723e */ /* 0x000fe200000010ff */
[----:B------:R-:W-:Y:S01]  /*35f0*/  FMUL R34, R34, R19 ;  /* 0x0000001322227220 */ /* 0x000fe20000400000 */
[----:B------:R-:W-:Y:S01]  /*3600*/  F2FP.BF16.F32.PACK_AB R43, RZ, R43 ;  /* 0x0000002bff2b723e */ /* 0x000fe200000010ff */
[-C--:B------:R-:W-:Y:S01]  /*3610*/  FMUL R35, R35, R19.reuse ;  /* 0x0000001323237220 */ /* 0x080fe20000400000 */
[C---:B------:R-:W-:Y:S01]  /*3620*/  ISETP.GT.AND P4, PT, R3.reuse, RZ, P0 ;  /* 0x000000ff0300720c */ /* 0x040fe20000784270 */
[----:B------:R-:W-:Y:S01]  /*3630*/  @P1 STG.E.U16 desc[UR38][R6.64], R42 ;  /* 0x0000002a06001986 */ /* 0x000fe2000c101526 */
[----:B------:R-:W-:Y:S01]  /*3640*/  F2FP.BF16.F32.PACK_AB R44, RZ, R44 ;  /* 0x0000002cff2c723e */ /* 0x000fe200000010ff */
[-C--:B------:R-:W-:Y:S01]  /*3650*/  FMUL R36, R36, R19.reuse ;  /* 0x0000001324247220 */ /* 0x080fe20000400000 */
[----:B------:R-:W-:Y:S01]  /*3660*/  ISETP.GT.AND P2, PT, R3, 0x8, P2 ;  /* 0x000000080300780c */ /* 0x000fe20001744270 */
[----:B------:R-:W-:Y:S01]  /*3670*/  @P3 STG.E.U16 desc[UR38][R6.64+0x2], R43 ;  /* 0x0000022b06003986 */ /* 0x000fe2000c101526 */
[----:B------:R-:W-:Y:S01]  /*3680*/  ISETP.GT.AND P3, PT, R8, 0x10, PT ;  /* 0x000000100800780c */ /* 0x000fe20003f64270 */
[----:B------:R-:W-:Y:S01]  /*3690*/  FMUL R37, R37, R19 ;  /* 0x0000001325257220 */ /* 0x000fe20000400000 */
[----:B------:R-:W-:Y:S01]  /*36a0*/  F2FP.BF16.F32.PACK_AB R45, RZ, R45 ;  /* 0x0000002dff2d723e */ /* 0x000fe200000010ff */
[----:B------:R-:W-:Y:S01]  /*36b0*/  @P5 STG.E.U16 desc[UR38][R4.64+0x10], R44 ;  /* 0x0000102c04005986 */ /* 0x000fe2000c101526 */
[C---:B------:R-:W-:Y:S01]  /*36c0*/  ISETP.GT.AND P0, PT, R3.reuse, 0x8, P0 ;  /* 0x000000080300780c */ /* 0x040fe20000704270 */
[-C--:B------:R-:W-:Y:S01]  /*36d0*/  FMUL R38, R38, R19.reuse ;  /* 0x0000001326267220 */ /* 0x080fe20000400000 */
[----:B------:R-:W-:Y:S01]  /*36e0*/  ISETP.GT.AND P5, PT, R3, RZ, P3 ;  /* 0x000000ff0300720c */ /* 0x000fe20001fa4270 */
[----:B------:R-:W-:Y:S01]  /*36f0*/  @P4 STG.E.U16 desc[UR38][R4.64+0x12], R45 ;  /* 0x0000122d04004986 */ /* 0x000fe2000c101526 */
[----:B------:R-:W-:Y:S01]  /*3700*/  ISETP.GT.AND P1, PT, R8, 0x11, PT ;  /* 0x000000110800780c */ /* 0x000fe20003f24270 */
[-C--:B------:R-:W-:Y:S01]  /*3710*/  FMUL R39, R39, R19.reuse ;  /* 0x0000001327277220 */ /* 0x080fe20000400000 */
[----:B------:R-:W-:Y:S01]  /*3720*/  F2FP.BF16.F32.PACK_AB R46, RZ, R46 ;  /* 0x0000002eff2e723e */ /* 0x000fe200000010ff */
[-C--:B------:R-:W-:Y:S01]  /*3730*/  FMUL R24, R24, R19.reuse ;  /* 0x0000001318187220 */ /* 0x080fe20000400000 */
[----:B------:R-:W-:Y:S01]  /*3740*/  ISETP.GT.AND P4, PT, R3, RZ, P1 ;  /* 0x000000ff0300720c */ /* 0x000fe20000f84270 */
[----:B------:R-:W-:Y:S01]  /*3750*/  FMUL R25, R25, R19 ;  /* 0x0000001319197220 */ /* 0x000fe20000400000 */
[----:B------:R-:W-:Y:S01]  /*3760*/  F2FP.BF16.F32.PACK_AB R47, RZ, R47 ;  /* 0x0000002fff2f723e */ /* 0x000fe200000010ff */
[----:B------:R-:W-:Y:S01]  /*3770*/  @P2 STG.E.U16 desc[UR38][R6.64+0x10], R46 ;  /* 0x0000102e06002986 */ /* 0x000fe2000c101526 */
[----:B------:R-:W-:Y:S01]  /*3780*/  F2FP.BF16.F32.PACK_AB R32, RZ, R32 ;  /* 0x00000020ff20723e */ /* 0x000fe200000010ff */
[----:B------:R-:W-:Y:S01]  /*3790*/  FMUL R26, R26, R19 ;  /* 0x000000131a1a7220 */ /* 0x000fe20000400000 */
[----:B------:R-:W-:Y:S01]  /*37a0*/  F2FP.BF16.F32.PACK_AB R33, RZ, R33 ;  /* 0x00000021ff21723e */ /* 0x000fe200000010ff */
[----:B------:R-:W-:Y:S01]  /*37b0*/  @P0 STG.E.U16 desc[UR38][R6.64+0x12], R47 ;  /* 0x0000122f06000986 */ /* 0x000fe2000c101526 */
[----:B------:R-:W-:Y:S01]  /*37c0*/  ISETP.GT.AND P0, PT, R3, 0x8, P3 ;  /* 0x000000080300780c */ /* 0x000fe20001f04270 */
[-C--:B------:R-:W-:Y:S01]  /*37d0*/  FMUL R27, R27, R19.reuse ;  /* 0x000000131b1b7220 */ /* 0x080fe20000400000 */
[----:B------:R-:W-:Y:S01]  /*37e0*/  F2FP.BF16.F32.PACK_AB R34, RZ, R34 ;  /* 0x00000022ff22723e */ /* 0x000fe200000010ff */
[----:B------:R-:W-:Y:S01]  /*37f0*/  @P5 STG.E.U16 desc[UR38][R4.64+0x20], R32 ;  /* 0x0000202004005986 */ /* 0x000fe2000c101526 */
[----:B------:R-:W-:Y:S01]  /*3800*/  ISETP.GT.AND P5, PT, R3, 0x8, P1 ;  /* 0x000000080300780c */ /* 0x000fe20000fa4270 */
[-C--:B------:R-:W-:Y:S01]  /*3810*/  FMUL R28, R28, R19.reuse ;  /* 0x000000131c1c7220 */ /* 0x080fe20000400000 */
[C---:B------:R-:W-:Y:S01]  /*3820*/  ISETP.GT.AND P1, PT, R8.reuse, 0x19, PT ;  /* 0x000000190800780c */ /* 0x040fe20003f24270 */
[----:B------:R-:W-:Y:S01]  /*3830*/  @P4 STG.E.U16 desc[UR38][R4.64+0x22], R33 ;  /* 0x0000222104004986 */ /* 0x000fe2000c101526 */
[----:B------:R-:W-:Y:S01]  /*3840*/  ISETP.GT.AND P4, PT, R8, 0x18, PT ;  /* 0x000000180800780c */ /* 0x000fe20003f84270 */
[----:B------:R-:W-:Y:S01]  /*3850*/  FMUL R29, R29, R19 ;  /* 0x000000131d1d7220 */ /* 0x000fe20000400000 */
[----:B------:R-:W-:Y:S01]  /*3860*/  F2FP.BF16.F32.PACK_AB R35, RZ, R35 ;  /* 0x00000023ff23723e */ /* 0x000fe200000010ff */
[-C--:B------:R-:W-:Y:S01]  /*3870*/  FMUL R30, R30, R19.reuse ;  /* 0x000000131e1e7220 */ /* 0x080fe20000400000 */
[C---:B------:R-:W-:Y:S01]  /*3880*/  ISETP.GT.AND P2, PT, R3.reuse, RZ, P4 ;  /* 0x000000ff0300720c */ /* 0x040fe20002744270 */
[----:B------:R-:W-:Y:S01]  /*3890*/  @P0 STG.E.U16 desc[UR38][R6.64+0x20], R34 ;  /* 0x0000202206000986 */ /* 0x000fe2000c101526 */
[----:B------:R-:W-:Y:S01]  /*38a0*/  ISETP.GT.AND P3, PT, R3, RZ, P1 ;  /* 0x000000ff0300720c */ /* 0x000fe20000f64270 */
[----:B------:R-:W-:Y:S01]  /*38b0*/  FMUL R31, R31, R19 ;  /* 0x000000131f1f7220 */ /* 0x000fe20000400000 */
[C---:B------:R-:W-:Y:S01]  /*38c0*/  ISETP.GT.AND P4, PT, R3.reuse, 0x8, P4 ;  /* 0x000000080300780c */ /* 0x040fe20002784270 */
[----:B------:R-:W-:Y:S01]  /*38d0*/  @P5 STG.E.U16 desc[UR38][R6.64+0x22], R35 ;  /* 0x0000222306005986 */ /* 0x000fe2000c101526 */
[----:B------:R-:W-:-:S02]  /*38e0*/  ISETP.GT.AND P5, PT, R3, 0x8, P1 ;  /* 0x000000080300780c */ /* 0x000fc40000fa4270 */
[----:B------:R-:W-:Y:S02]  /*38f0*/  F2FP.BF16.F32.PACK_AB R36, RZ, R36 ;  /* 0x00000024ff24723e */ /* 0x000fe400000010ff */
[----:B------:R-:W-:Y:S02]  /*3900*/  F2FP.BF16.F32.PACK_AB R37, RZ, R37 ;  /* 0x00000025ff25723e */ /* 0x000fe400000010ff */
[----:B------:R-:W-:Y:S01]  /*3910*/  F2FP.BF16.F32.PACK_AB R38, RZ, R38 ;  /* 0x00000026ff26723e */ /* 0x000fe200000010ff */
[----:B------:R-:W-:Y:S01]  /*3920*/  @P2 STG.E.U16 desc[UR38][R4.64+0x30], R36 ;  /* 0x0000302404002986 */ /* 0x000fe2000c101526 */
[----:B------:R-:W-:Y:S02]  /*3930*/  F2FP.BF16.F32.PACK_AB R39, RZ, R39 ;  /* 0x00000027ff27723e */ /* 0x000fe400000010ff */
[C---:B------:R-:W-:Y:S01]  /*3940*/  ISETP.GT.AND P2, PT, R8.reuse, 0x21, PT ;  /* 0x000000210800780c */ /* 0x040fe20003f44270 */
[----:B------:R-:W-:Y:S01]  /*3950*/  @P3 STG.E.U16 desc[UR38][R4.64+0x32], R37 ;  /* 0x0000322504003986 */ /* 0x000fe2000c101526 */
[----:B------:R-:W-:-:S02]  /*3960*/  ISETP.GT.AND P3, PT, R8, 0x20, PT ;  /* 0x000000200800780c */ /* 0x000fc40003f64270 */
[----:B------:R-:W-:Y:S01]  /*3970*/  F2FP.BF16.F32.PACK_AB R24, RZ, R24 ;  /* 0x00000018ff18723e */ /* 0x000fe200000010ff */
[----:B------:R-:W-:Y:S01]  /*3980*/  @P4 STG.E.U16 desc[UR38][R6.64+0x30], R38 ;  /* 0x0000302606004986 */ /* 0x000fe2000c101526 */
[C---:B------:R-:W-:Y:S02]  /*3990*/  ISETP.GT.AND P4, PT, R3.reuse, RZ, P2 ;  /* 0x000000ff0300720c */ /* 0x040fe40001784270 */
[----:B------:R-:W-:Y:S01]  /*39a0*/  F2FP.BF16.F32.PACK_AB R25, RZ, R25 ;  /* 0x00000019ff19723e */ /* 0x000fe200000010ff */
[----:B------:R-:W-:Y:S01]  /*39b0*/  @P5 STG.E.U16 desc[UR38][R6.64+0x32], R39 ;  /* 0x0000322706005986 */ /* 0x000fe2000c101526 */
[----:B------:R-:W-:Y:S02]  /*39c0*/  ISETP.GT.AND P5, PT, R3, RZ, P3 ;  /* 0x000000ff0300720c */ /* 0x000fe40001fa4270 */
[C---:B------:R-:W-:Y:S02]  /*39d0*/  ISETP.GT.AND P1, PT, R8.reuse, 0x28, PT ;  /* 0x000000280800780c */ /* 0x040fe40003f24270 */
[----:B------:R-:W-:-:S02]  /*39e0*/  ISETP.GT.AND P0, PT, R8, 0x29, PT ;  /* 0x000000290800780c */ /* 0x000fc40003f04270 */
[C---:B------:R-:W-:Y:S02]  /*39f0*/  ISETP.GT.AND P3, PT, R3.reuse, 0x8, P3 ;  /* 0x000000080300780c */ /* 0x040fe40001f64270 */
[C---:B------:R-:W-:Y:S02]  /*3a00*/  ISETP.GT.AND P2, PT, R3.reuse, 0x8, P2 ;  /* 0x000000080300780c */ /* 0x040fe40001744270 */
[----:B------:R-:W-:Y:S02]  /*3a10*/  F2FP.BF16.F32.PACK_AB R26, RZ, R26 ;  /* 0x0000001aff1a723e */ /* 0x000fe400000010ff */
[----:B------:R-:W-:Y:S01]  /*3a20*/  F2FP.BF16.F32.PACK_AB R27, RZ, R27 ;  /* 0x0000001bff1b723e */ /* 0x000fe200000010ff */
[----:B------:R-:W-:Y:S01]  /*3a30*/  @P5 STG.E.U16 desc[UR38][R4.64+0x40], R24 ;  /* 0x0000401804005986 */ /* 0x000fe2000c101526 */
[C---:B------:R-:W-:Y:S02]  /*3a40*/  ISETP.GT.AND P5, PT, R3.reuse, RZ, P0 ;  /* 0x000000ff0300720c */ /* 0x040fe400007a4270 */
[C---:B------:R-:W-:Y:S01]  /*3a50*/  ISETP.GT.AND P0, PT, R3.reuse, 0x8, P0 ;  /* 0x000000080300780c */ /* 0x040fe20000704270 */
[----:B------:R-:W-:Y:S01]  /*3a60*/  @P4 STG.E.U16 desc[UR38][R4.64+0x42], R25 ;  /* 0x0000421904004986 */ /* 0x000fe2000c101526 */
[----:B------:R-:W-:-:S02]  /*3a70*/  ISETP.GT.AND P4, PT, R3, RZ, P1 ;  /* 0x000000ff0300720c */ /* 0x000fc40000f84270 */
[----:B------:R-:W-:Y:S01]  /*3a80*/  ISETP.GT.AND P1, PT, R3, 0x8, P1 ;  /* 0x000000080300780c */ /* 0x000fe20000f24270 */
[----:B------:R-:W-:Y:S01]  /*3a90*/  @P3 STG.E.U16 desc[UR38][R6.64+0x40], R26 ;  /* 0x0000401a06003986 */ /* 0x000fe2000c101526 */
[----:B------:R-:W-:Y:S02]  /*3aa0*/  F2FP.BF16.F32.PACK_AB R28, RZ, R28 ;  /* 0x0000001cff1c723e */ /* 0x000fe400000010ff */
[----:B------:R-:W-:Y:S01]  /*3ab0*/  F2FP.BF16.F32.PACK_AB R29, RZ, R29 ;  /* 0x0000001dff1d723e */ /* 0x000fe200000010ff */
[----:B------:R-:W-:Y:S01]  /*3ac0*/  @P2 STG.E.U16 desc[UR38][R6.64+0x42], R27 ;  /* 0x0000421b06002986 */ /* 0x000fe2000c101526 */
[----:B------:R-:W-:Y:S02]  /*3ad0*/  F2FP.BF16.F32.PACK_AB R30, RZ, R30 ;  /* 0x0000001eff1e723e */ /* 0x000fe400000010ff */
[----:B------:R-:W-:-:S03]  /*3ae0*/  F2FP.BF16.F32.PACK_AB R31, RZ, R31 ;  /* 0x0000001fff1f723e */ /* 0x000fc600000010ff */
[----:B------:R-:W-:Y:S04]  /*3af0*/  @P4 STG.E.U16 desc[UR38][R4.64+0x50], R28 ;  /* 0x0000501c04004986 */ /* 0x000fe8000c101526 */
[----:B------:R0:W-:Y:S02]  /*3b00*/  @P5 STG.E.U16 desc[UR38][R4.64+0x52], R29 ;  /* 0x0000521d04005986 */ /* 0x0001e4000c101526 */
[----:B0-----:R-:W-:Y:S02]  /*3b10*/  @P1 IMAD.MOV.U32 R4, RZ, RZ, R6 ;  /* 0x000000ffff041224 */ /* 0x001fe400078e0006 */
[----:B------:R-:W-:-:S05]  /*3b20*/  @P1 IMAD.MOV.U32 R5, RZ, RZ, R7 ;  /* 0x000000ffff051224 */ /* 0x000fca00078e0007 */
[----:B------:R0:W-:Y:S04]  /*3b30*/  @P1 STG.E.U16 desc[UR38][R4.64+0x50], R30 ;  /* 0x0000501e04001986 */ /* 0x0001e8000c101526 */
[----:B------:R0:W-:Y:S02]  /*3b40*/  @P0 STG.E.U16 desc[UR38][R6.64+0x52], R31 ;  /* 0x0000521f06000986 */ /* 0x0001e4000c101526 */
.L_x_75:
[----:B------:R-:W-:Y:S05]  /*3b50*/  BSYNC B0 ;  /* 0x0000000000007941 */ /* 0x000fea0003800000 */
.L_x_29:
[----:B------:R-:W-:Y:S01]  /*3b60*/  IADD3 R16, P0, R16, UR36, RZ ;  /* 0x0000002410107c10 */ /* 0x000fe2000ff1e0ff */
[----:B------:R-:W-:Y:S01]  /*3b70*/  ULDC.64 UR4, c[0x0][0x650] ;  /* 0x0001940000047ab9 */ /* 0x000fe20000000a00 */
[----:B------:R-:W-:Y:S01]  /*3b80*/  PRMT R3, RZ, 0x7610, R3 ;  /* 0x00007610ff037816 */ /* 0x000fe20000000003 */
[----:B------:R-:W-:Y:S01]  /*3b90*/  IMAD.MOV.U32 R58, RZ, RZ, -0x1 ;  /* 0xffffffffff3a7424 */ /* 0x000fe200078e00ff */
[----:B------:R-:W-:Y:S01]  /*3ba0*/  IADD3.X R17, R17, UR42, RZ, P0, !PT ;  /* 0x0000002a11117c10 */ /* 0x000fe200087fe4ff */
[----:B------:R-:W-:Y:S01]  /*3bb0*/  IMAD.MOV.U32 R59, RZ, RZ, -0x1 ;  /* 0xffffffffff3b7424 */ /* 0x000fe200078e00ff */
[----:B------:R-:W-:-:S04]  /*3bc0*/  ISETP.GE.U32.AND P0, PT, R16, UR4, PT ;  /* 0x0000000410007c0c */ /* 0x000fc8000bf06070 */
[----:B------:R-:W-:-:S13]  /*3bd0*/  ISETP.GE.U32.AND.EX P0, PT, R17, UR5, PT, P0 ;  /* 0x0000000511007c0c */ /* 0x000fda000bf06100 */
[----:B------:R-:W-:Y:S05]  /*3be0*/  @P0 BRA `(.L_x_76) ;  /* 0x00000004004c0947 */ /* 0x000fea0003800000 */
[----:B-1234-:R-:W1:Y:S01]  /*3bf0*/  LDC.64 R10, c[0x0][0x628] ;  /* 0x00018a00ff0a7b82 */ /* 0x01ee620000000a00 */
[----:B0-----:R-:W0:Y:S01]  /*3c00*/  S2R R12, SR_CTAID.X ;  /* 0x00000000000c7919 */ /* 0x001e220000002500 */
[----:B------:R-:W-:Y:S02]  /*3c10*/  IMAD.MOV.U32 R8, RZ, RZ, R16 ;  /* 0x000000ffff087224 */ /* 0x000fe400078e0010 */
[----:B------:R-:W-:Y:S01]  /*3c20*/  IMAD.MOV.U32 R9, RZ, RZ, R17 ;  /* 0x000000ffff097224 */ /* 0x000fe200078e0011 */
[----:B------:R-:W2:Y:S03]  /*3c30*/  S2R R20, SR_CTAID.Y ;  /* 0x0000000000147919 */ /* 0x000ea60000002600 */
[----:B------:R-:W3:Y:S08]  /*3c40*/  LDC R0, c[0x0][0x630] ;  /* 0x00018c00ff007b82 */ /* 0x000ef00000000800 */
[----:B------:R-:W4:Y:S01]  /*3c50*/  LDC.64 R14, c[0x0][0x620] ;  /* 0x00018800ff0e7b82 */ /* 0x000f220000000a00 */
[----:B-1----:R-:W-:-:S04]  /*3c60*/  ISETP.NE.U32.AND P0, PT, R10, RZ, PT ;  /* 0x000000ff0a00720c */ /* 0x002fc80003f05070 */
[----:B------:R-:W-:-:S13]  /*3c70*/  ISETP.NE.AND.EX P0, PT, R11, RZ, PT, P0 ;  /* 0x000000ff0b00720c */ /* 0x000fda0003f05300 */
[----:B0-234-:R-:W-:Y:S05]  /*3c80*/  @!P0 BRA `(.L_x_77) ;  /* 0x0000000000288947 */ /* 0x01dfea0003800000 */
        /* <DEDUP_REMOVED lines=10> */
.L_x_77:
[-CC-:B------:R-:W-:Y:S01]  /*3d30*/  SHF.R.U64 R59, R8, R0.reuse, R9.reuse ;  /* 0x00000000083b7219 */ /* 0x180fe20000001209 */
[----:B------:R-:W0:Y:S01]  /*3d40*/  LDC.64 R26, c[0x0][0x640] ;  /* 0x00019000ff1a7b82 */ /* 0x000e220000000a00 */
[----:B------:R-:W-:Y:S01]  /*3d50*/  SHF.R.U32.HI R0, RZ, R0, R9 ;  /* 0x00000000ff007219 */ /* 0x000fe20000011609 */
[----:B------:R-:W-:Y:S01]  /*3d60*/  ULDC UR4, c[0x0][0x150] ;  /* 0x0000540000047ab9 */ /* 0x000fe20000000800 */
[----:B------:R-:W-:Y:S02]  /*3d70*/  IADD3 R3, P0, RZ, -R59, RZ ;  /* 0x8000003bff037210 */ /* 0x000fe40007f1e0ff */
[----:B------:R-:W-:-:S03]  /*3d80*/  I2FP.F32.U32 R7, R12 ;  /* 0x0000000c00077245 */ /* 0x000fc60000201000 */
[----:B------:R-:W1:Y:S01]  /*3d90*/  LDC R6, c[0x0][0x618] ;  /* 0x00018600ff067b82 */ /* 0x000e620000000800 */
[----:B------:R-:W-:Y:S02]  /*3da0*/  IMAD.X R5, RZ, RZ, ~R0, P0 ;  /* 0x000000ffff057224 */ /* 0x000fe400000e0e00 */
[----:B------:R-:W-:Y:S01]  /*3db0*/  FMUL R7, R7, UR4 ;  /* 0x0000000407077c20 */ /* 0x000fe20008400000 */
[----:B------:R-:W-:Y:S01]  /*3dc0*/  ULDC UR4, c[0x0][0x154] ;  /* 0x0000550000047ab9 */ /* 0x000fe20000000800 */
[-C--:B------:R-:W-:Y:S02]  /*3dd0*/  IMAD R0, R5, R14.reuse, RZ ;  /* 0x0000000e05007224 */ /* 0x080fe400078e02ff */
[C---:B------:R-:W-:Y:S01]  /*3de0*/  IMAD.WIDE.U32 R4, R3.reuse, R14, R16 ;  /* 0x0000000e03047225 */ /* 0x040fe200078e0010 */
[----:B------:R-:W2:Y:S01]  /*3df0*/  LDC R8, c[0x0][0x608] ;  /* 0x00018200ff087b82 */ /* 0x000ea20000000800 */
[----:B------:R-:W3:Y:S02]  /*3e00*/  F2I.U32.TRUNC.NTZ R7, R7 ;  /* 0x0000000700077305 */ /* 0x000ee4000020f000 */
[----:B------:R-:W-:Y:S01]  /*3e10*/  IMAD R3, R3, R15, R0 ;  /* 0x0000000f03037224 */ /* 0x000fe200078e0200 */
[----:B------:R-:W-:-:S03]  /*3e20*/  I2FP.F32.U32 R0, R20 ;  /* 0x0000001400007245 */ /* 0x000fc60000201000 */
[----:B------:R-:W-:Y:S01]  /*3e30*/  IMAD.IADD R3, R5, 0x1, R3 ;  /* 0x0000000105037824 */ /* 0x000fe200078e0203 */
[----:B------:R-:W4:Y:S01]  /*3e40*/  LDC R11, c[0x0][0x658] ;  /* 0x00019600ff0b7b82 */ /* 0x000f220000000800 */
[----:B0-----:R-:W-:-:S04]  /*3e50*/  ISETP.NE.U32.AND P0, PT, R26, RZ, PT ;  /* 0x000000ff1a00720c */ /* 0x001fc80003f05070 */
[----:B------:R-:W-:-:S03]  /*3e60*/  ISETP.NE.AND.EX P0, PT, R27, RZ, PT, P0 ;  /* 0x000000ff1b00720c */ /* 0x000fc60003f05300 */
[----:B------:R-:W0:Y:S01]  /*3e70*/  LDC R9, c[0x0][0x144] ;  /* 0x00005100ff097b82 */ /* 0x000e220000000800 */
[-C--:B-1----:R-:W-:Y:S01]  /*3e80*/  SHF.R.U64 R10, R4, R6.reuse, R3 ;  /* 0x00000006040a7219 */ /* 0x082fe20000001203 */
[----:B---3--:R-:W-:Y:S01]  /*3e90*/  IMAD.MOV R7, RZ, RZ, -R7 ;  /* 0x000000ffff077224 */ /* 0x008fe200078e0a07 */
[----:B------:R-:W-:Y:S01]  /*3ea0*/  SHF.R.U32.HI R3, RZ, R6, R3 ;  /* 0x00000006ff037219 */ /* 0x000fe20000011603 */
[----:B------:R-:W-:-:S04]  /*3eb0*/  FMUL R6, R0, UR4 ;  /* 0x0000000400067c20 */ /* 0x000fc80008400000 */
[----:B------:R-:W1:Y:S01]  /*3ec0*/  LDC R21, c[0x0][0x148] ;  /* 0x00005200ff157b82 */ /* 0x000e620000000800 */
[----:B------:R3:W0:Y:S01]  /*3ed0*/  F2I.U32.TRUNC.NTZ R14, R6 ;  /* 0x00000006000e7305 */ /* 0x000622000020f000 */
[-CC-:B--2---:R-:W-:Y:S02]  /*3ee0*/  SHF.R.U64 R13, R10, R8.reuse, R3.reuse ;  /* 0x000000080a0d7219 */ /* 0x184fe40000001203 */
[----:B------:R-:W-:-:S04]  /*3ef0*/  SHF.R.U32.HI R0, RZ, R8, R3 ;  /* 0x00000008ff007219 */ /* 0x000fc80000011603 */
[----:B------:R-:W2:Y:S01]  /*3f00*/  LDC R24, c[0x0][0x648] ;  /* 0x00019200ff187b82 */ /* 0x000ea20000000800 */
[-CC-:B----4-:R-:W-:Y:S02]  /*3f10*/  SHF.R.U64 R15, R13, R11.reuse, R0.reuse ;  /* 0x0000000b0d0f7219 */ /* 0x190fe40000001200 */
[----:B------:R-:W-:-:S03]  /*3f20*/  SHF.R.U32.HI R5, RZ, R11, R0 ;  /* 0x0000000bff057219 */ /* 0x000fc60000011600 */
[----:B------:R-:W-:Y:S02]  /*3f30*/  IMAD.MOV.U32 R4, RZ, RZ, R15 ;  /* 0x000000ffff047224 */ /* 0x000fe400078e000f */
[----:B------:R-:W4:Y:S01]  /*3f40*/  LDC R28, c[0x0][0x638] ;  /* 0x00018e00ff1c7b82 */ /* 0x000f220000000800 */
[----:B0-----:R-:W-:-:S07]  /*3f50*/  IMAD R25, R9, R7, R12 ;  /* 0x0000000709197224 */ /* 0x001fce00078e020c */
[----:B------:R-:W0:Y:S08]  /*3f60*/  LDC R29, c[0x0][0x610] ;  /* 0x00018400ff1d7b82 */ /* 0x000e300000000800 */
[----:B------:R-:W0:Y:S01]  /*3f70*/  LDC R30, c[0x0][0x600] ;  /* 0x00018000ff1e7b82 */ /* 0x000e220000000800 */
[----:B-123--:R-:W-:Y:S05]  /*3f80*/  @!P0 BRA `(.L_x_78) ;  /* 0x0000000000288947 */ /* 0x00efea0003800000 */
        /* <DEDUP_REMOVED lines=10> */
.L_x_78:
[----:B------:R-:W-:Y:S01]  /*4030*/  ISETP.NE.AND P0, PT, R2, 0x1, PT ;  /* 0x000000010200780c */ /* 0x000fe20003f05270 */
[----:B------:R-:W-:Y:S01]  /*4040*/  IMAD.MOV R14, RZ, RZ, -R14 ;  /* 0x000000ffff0e7224 */ /* 0x000fe200078e0a0e */
[----:B------:R-:W-:Y:S02]  /*4050*/  SHF.R.U64 R0, R4, R24, R5 ;  /* 0x0000001804007219 */ /* 0x000fe40000001205 */
[----:B------:R-:W-:Y:S02]  /*4060*/  LOP3.LUT R3, R13, R56, RZ, 0xc0, !PT ;  /* 0x000000380d037212 */ /* 0x000fe400078ec0ff */
[----:B------:R-:W-:Y:S01]  /*4070*/  LOP3.LUT R10, R10, R55, RZ, 0xc0, !PT ;  /* 0x000000370a0a7212 */ /* 0x000fe200078ec0ff */
[----:B------:R-:W-:Y:S02]  /*4080*/  IMAD.MOV R4, RZ, RZ, -R0 ;  /* 0x000000ffff047224 */ /* 0x000fe400078e0a00 */
[----:B------:R-:W-:Y:S02]  /*4090*/  IMAD R0, R52, R0, R3 ;  /* 0x0000000034007224 */ /* 0x000fe400078e0203 */
[----:B----4-:R-:W-:-:S02]  /*40a0*/  IMAD R3, R4, R28, R15 ;  /* 0x0000001c04037224 */ /* 0x010fc400078e020f */
[----:B------:R-:W-:Y:S02]  /*40b0*/  @P0 IMAD R25, R21, R14, R20 ;  /* 0x0000000e15190224 */ /* 0x000fe400078e0214 */
[----:B0-----:R-:W-:Y:S02]  /*40c0*/  IMAD R5, R3, R30, R10 ;  /* 0x0000001e03057224 */ /* 0x001fe400078e020a */
[----:B------:R-:W-:Y:S02]  /*40d0*/  IMAD R0, R0, R29, R25 ;  /* 0x0000001d00007224 */ /* 0x000fe400078e0219 */
[----:B------:R-:W-:-:S03]  /*40e0*/  IMAD.MOV.U32 R4, RZ, RZ, 0x1 ;  /* 0x00000001ff047424 */ /* 0x000fc600078e00ff */
[----:B------:R-:W-:Y:S02]  /*40f0*/  SEL R58, R5, R0, !P0 ;  /* 0x00000000053a7207 */ /* 0x000fe40004000000 */
[----:B------:R-:W-:Y:S02]  /*4100*/  PRMT R3, R4, 0x7610, R3 ;  /* 0x0000761004037816 */ /* 0x000fe40000000003 */
[----:B------:R-:W-:-:S07]  /*4110*/  SEL R0, R0, R5, !P0 ;  /* 0x0000000500007207 */ /* 0x000fce0004000000 */
.L_x_76:
[----:B------:R-:W-:Y:S01]  /*4120*/  LOP3.LUT P0, RZ, R3, 0xff, RZ, 0xc0, !PT ;  /* 0x000000ff03ff7812 */ /* 0x000fe2000780c0ff */
[----:B------:R-:W-:Y:S01]  /*4130*/  UIMAD.WIDE.U32 UR4, UR41, -0x3831f383, URZ ;  /* 0xc7ce0c7d290478a5 */ /* 0x000fe2000f8e003f */
[----:B------:R-:W-:-:S03]  /*4140*/  IMAD.MOV.U32 R61, RZ, RZ, R0 ;  /* 0x000000ffff3d7224 */ /* 0x000fc600078e0000 */
[----:B------:R-:W-:-:S04]  /*4150*/  USHF.R.U32.HI UR4, URZ, 0x5, UR5 ;  /* 0x000000053f047899 */ /* 0x000fc80008011605 */
[----:B------:R-:W-:-:S04]  /*4160*/  UIMAD UR41, UR4, -0x29, UR41 ;  /* 0xffffffd7042978a4 */ /* 0x000fc8000f8e0229 */
[----:B------:R-:W-:Y:S08]  /*4170*/  @P0 BRA `(.L_x_79) ;  /* 0xffffffd400440947 */ /* 0x000ff0000383ffff */
[----:B------:R-:W-:Y:S05]  /*4180*/  EXIT ;  /* 0x000000000000794d */ /* 0x000fea0003800000 */
.L_x_4:
        /* <DEDUP_REMOVED lines=26> */
.L_x_81:
[--C-:B------:R-:W-:Y:S01]  /*4330*/  SHF.R.U64 R14, R12, R20, R13.reuse ;  /* 0x000000140c0e7219 */ /* 0x100fe2000000120d */
[----:B------:R-:W0:Y:S01]  /*4340*/  LDC R24, c[0x0][0x618] ;  /* 0x00018600ff187b82 */ /* 0x000e220000000800 */
[----:B------:R-:W-:Y:S01]  /*4350*/  I2FP.F32.U32 R8, R6 ;  /* 0x0000000600087245 */ /* 0x000fe20000201000 */
[----:B------:R-:W-:Y:S01]  /*4360*/  ULDC UR4, c[0x0][0x150] ;  /* 0x0000540000047ab9 */ /* 0x000fe20000000800 */
[----:B------:R-:W-:Y:S02]  /*4370*/  SHF.R.U32.HI R7, RZ, R20, R13 ;  /* 0x00000014ff077219 */ /* 0x000fe4000001160d */
[----:B------:R-:W-:Y:S01]  /*4380*/  IADD3 R11, P0, RZ, -R14, RZ ;  /* 0x8000000eff0b7210 */ /* 0x000fe20007f1e0ff */
[----:B------:R-:W-:Y:S01]  /*4390*/  FMUL R13, R8, UR4 ;  /* 0x00000004080d7c20 */ /* 0x000fe20008400000 */
[----:B------:R-:W-:Y:S01]  /*43a0*/  ULDC UR4, c[0x0][0x154] ;  /* 0x0000550000047ab9 */ /* 0x000fe20000000800 */
[----:B------:R-:W1:Y:S02]  /*43b0*/  LDC.64 R26, c[0x0][0x640] ;  /* 0x00019000ff1a7b82 */ /* 0x000e640000000a00 */
[----:B------:R-:W-:-:S02]  /*43c0*/  IMAD.X R7, RZ, RZ, ~R7, P0 ;  /* 0x000000ffff077224 */ /* 0x000fc400000e0e07 */
[----:B------:R-:W2:Y:S01]  /*43d0*/  F2I.U32.TRUNC.NTZ R13, R13 ;  /* 0x0000000d000d7305 */ /* 0x000ea2000020f000 */
[----:B------:R-:W-:-:S03]  /*43e0*/  IMAD.WIDE.U32 R8, R11, R22, R16 ;  /* 0x000000160b087225 */ /* 0x000fc600078e0010 */
[----:B------:R-:W3:Y:S01]  /*43f0*/  LDC R15, c[0x0][0x144] ;  /* 0x00005100ff0f7b82 */ /* 0x000ee20000000800 */
[----:B------:R-:W-:-:S04]  /*4400*/  IMAD R10, R7, R22, RZ ;  /* 0x00000016070a7224 */ /* 0x000fc800078e02ff */
[----:B------:R-:W-:Y:S02]  /*4410*/  IMAD R7, R11, R23, R10 ;  /* 0x000000170b077224 */ /* 0x000fe400078e020a */
[----:B------:R-:W-:Y:S01]  /*4420*/  IMAD.MOV.U32 R10, RZ, RZ, -0x1 ;  /* 0xffffffffff0a7424 */ /* 0x000fe200078e00ff */
[----:B------:R-:W4:Y:S01]  /*4430*/  LDC R20, c[0x0][0x608] ;  /* 0x00018200ff147b82 */ /* 0x000f220000000800 */
[----:B------:R-:W-:Y:S01]  /*4440*/  IMAD.IADD R7, R9, 0x1, R7 ;  /* 0x0000000109077824 */ /* 0x000fe200078e0207 */
[----:B------:R-:W-:-:S04]  /*4450*/  I2FP.F32.U32 R9, R5 ;  /* 0x0000000500097245 */ /* 0x000fc80000201000 */
[-C--:B0-----:R-:W-:Y:S01]  /*4460*/  SHF.R.U64 R12, R8, R24.reuse, R7 ;  /* 0x00000018080c7219 */ /* 0x081fe20000001207 */
[----:B--2---:R-:W-:Y:S01]  /*4470*/  IMAD.MOV R8, RZ, RZ, -R13 ;  /* 0x000000ffff087224 */ /* 0x004fe200078e0a0d */
[----:B------:R-:W0:Y:S01]  /*4480*/  LDC R11, c[0x0][0x658] ;  /* 0x00019600ff0b7b82 */ /* 0x000e220000000800 */
[----:B-1----:R-:W-:Y:S01]  /*4490*/  ISETP.NE.U32.AND P0, PT, R26, RZ, PT ;  /* 0x000000ff1a00720c */ /* 0x002fe20003f05070 */
[----:B------:R-:W-:Y:S01]  /*44a0*/  FMUL R9, R9, UR4 ;  /* 0x0000000409097c20 */ /* 0x000fe20008400000 */
[----:B------:R-:W-:Y:S02]  /*44b0*/  SHF.R.U32.HI R7, RZ, R24, R7 ;  /* 0x00000018ff077219 */ /* 0x000fe40000011607 */
[----:B------:R-:W-:-:S03]  /*44c0*/  ISETP.NE.AND.EX P0, PT, R27, RZ, PT, P0 ;  /* 0x000000ff1b00720c */ /* 0x000fc60003f05300 */
[----:B------:R-:W1:Y:S01]  /*44d0*/  LDC R22, c[0x0][0x148] ;  /* 0x00005200ff167b82 */ /* 0x000e620000000800 */
[----:B---3--:R-:W-:Y:S02]  /*44e0*/  IMAD R23, R15, R8, R6 ;  /* 0x000000080f177224 */ /* 0x008fe400078e0206 */
[----:B------:R-:W-:-:S05]  /*44f0*/  IMAD.MOV.U32 R8, RZ, RZ, 0x1 ;  /* 0x00000001ff087424 */ /* 0x000fca00078e00ff */
[----:B------:R-:W2:Y:S01]  /*4500*/  LDC R21, c[0x0][0x600] ;  /* 0x00018000ff157b82 */ /* 0x000ea20000000800 */
[-CC-:B----4-:R-:W-:Y:S02]  /*4510*/  SHF.R.U64 R15, R12, R20.reuse, R7.reuse ;  /* 0x000000140c0f7219 */ /* 0x190fe40000001207 */
[----:B------:R-:W-:Y:S02]  /*4520*/  SHF.R.U32.HI R6, RZ, R20, R7 ;  /* 0x00000014ff067219 */ /* 0x000fe40000011607 */
[----:B------:R3:W4:Y:S03]  /*4530*/  F2I.U32.TRUNC.NTZ R20, R9 ;  /* 0x0000000900147305 */ /* 0x000726000020f000 */
[----:B------:R-:W1:Y:S01]  /*4540*/  LDC R25, c[0x0][0x648] ;  /* 0x00019200ff197b82 */ /* 0x000e620000000800 */
[-C--:B0-----:R-:W-:Y:S02]  /*4550*/  SHF.R.U64 R19, R15, R11.reuse, R6 ;  /* 0x0000000b0f137219 */ /* 0x081fe40000001206 */
[----:B------:R-:W-:-:S02]  /*4560*/  SHF.L.U32 R10, R10, R11, RZ ;  /* 0x0000000b0a0a7219 */ /* 0x000fc400000006ff */
[-C--:B------:R-:W-:Y:S01]  /*4570*/  SHF.R.U32.HI R7, RZ, R11.reuse, R6 ;  /* 0x0000000bff077219 */ /* 0x080fe20000011606 */
[----:B------:R-:W-:Y:S01]  /*4580*/  IMAD.MOV.U32 R6, RZ, RZ, R19 ;  /* 0x000000ffff067224 */ /* 0x000fe200078e0013 */
[----:B------:R-:W-:Y:S01]  /*4590*/  SHF.L.U32 R24, R8, R11, RZ ;  /* 0x0000000b08187219 */ /* 0x000fe200000006ff */
[----:B------:R-:W0:Y:S01]  /*45a0*/  LDC R28, c[0x0][0x638] ;  /* 0x00018e00ff1c7b82 */ /* 0x000e220000000800 */
[----:B------:R-:W-:-:S07]  /*45b0*/  LOP3.LUT R30, RZ, R10, RZ, 0x33, !PT ;  /* 0x0000000aff1e7212 */ /* 0x000fce00078e33ff */
[----:B------:R-:W0:Y:S01]  /*45c0*/  LDC R29, c[0x0][0x610] ;  /* 0x00018400ff1d7b82 */ /* 0x000e220000000800 */
[----:B---34-:R-:W-:Y:S05]  /*45d0*/  @!P0 BRA `(.L_x_82) ;  /* 0x0000000000288947 */ /* 0x018fea0003800000 */
[----:B------:R-:W3:Y:S02]  /*45e0*/  LDC R6, c[0x0][0x64c] ;  /* 0x00019300ff067b82 */ /* 0x000ee40000000800 */
[----:B---3--:R-:W-:-:S05]  /*45f0*/  IADD3 R11, P0, R19, R6, RZ ;  /* 0x00000006130b7210 */ /* 0x008fca0007f1e0ff */
        /* <DEDUP_REMOVED lines=8> */
.L_x_82:
[----:B------:R-:W-:Y:S01]  /*4680*/  ISETP.NE.AND P0, PT, R2, 0x1, PT ;  /* 0x000000010200780c */ /* 0x000fe20003f05270 */
[----:B--2---:R-:W-:Y:S01]  /*4690*/  VIADD R9, R21, 0xffffffff ;  /* 0xffffffff15097836 */ /* 0x004fe20000000000 */
[----:B-1----:R-:W-:Y:S01]  /*46a0*/  SHF.R.U64 R7, R6, R25, R7 ;  /* 0x0000001906077219 */ /* 0x002fe20000001207 */
[----:B------:R-:W-:Y:S01]  /*46b0*/  IMAD.MOV R20, RZ, RZ, -R20 ;  /* 0x000000ffff147224 */ /* 0x000fe200078e0a14 */
[----:B------:R-:W-:Y:S02]  /*46c0*/  LOP3.LUT R6, R15, R30, RZ, 0xc0, !PT ;  /* 0x0000001e0f067212 */ /* 0x000fe400078ec0ff */
[----:B------:R-:W-:Y:S01]  /*46d0*/  LOP3.LUT R12, R12, R9, RZ, 0xc0, !PT ;  /* 0x000000090c0c7212 */ /* 0x000fe200078ec0ff */
[----:B------:R-:W-:Y:S02]  /*46e0*/  IMAD.MOV R8, RZ, RZ, -R7 ;  /* 0x000000ffff087224 */ /* 0x000fe400078e0a07 */
[----:B------:R-:W-:Y:S02]  /*46f0*/  IMAD R6, R24, R7, R6 ;  /* 0x0000000718067224 */ /* 0x000fe400078e0206 */
[----:B------:R-:W-:-:S02]  /*4700*/  IMAD.MOV.U32 R9, RZ, RZ, 0x1 ;  /* 0x00000001ff097424 */ /* 0x000fc400078e00ff */
[----:B------:R-:W-:Y:S02]  /*4710*/  @P0 IMAD R23, R22, R20, R5 ;  /* 0x0000001416170224 */ /* 0x000fe400078e0205 */
[----:B0-----:R-:W-:Y:S02]  /*4720*/  IMAD R5, R8, R28, R19 ;  /* 0x0000001c08057224 */ /* 0x001fe400078e0213 */
[----:B------:R-:W-:Y:S02]  /*4730*/  IMAD R19, R6, R29, R23 ;  /* 0x0000001d06137224 */ /* 0x000fe400078e0217 */
[----:B------:R-:W-:Y:S02]  /*4740*/  IMAD R6, R5, R21, R12 ;  /* 0x0000001505067224 */ /* 0x000fe400078e020c */
[----:B------:R-:W-:-:S03]  /*4750*/  IMAD.MOV.U32 R8, RZ, RZ, R14 ;  /* 0x000000ffff087224 */ /* 0x000fc600078e000e */
[----:B------:R-:W-:Y:S02]  /*4760*/  SEL R20, R6, R19, !P0 ;  /* 0x0000001306147207 */ /* 0x000fe40004000000 */
[----:B------:R-:W-:-:S07]  /*4770*/  SEL R19, R19, R6, !P0 ;  /* 0x0000000613137207 */ /* 0x000fce0004000000 */
.L_x_80:
[----:B------:R-:W-:-:S08]  /*4780*/  NOP ;  /* 0x0000000000007918 */ /* 0x000fd00000000000 */
[----:B------:R-:W0:-:S00]  /*4790*/  USETMAXREG.DEALLOC.CTAPOOL 0x28 ;  /* 0x00000028000079c8 */ /* 0x000e0000080e0500 */
[----:B0-----:R-:W-:-:S13]  /*47a0*/  ISETP.NE.AND P0, PT, R0, RZ, PT ;  /* 0x000000ff0000720c */ /* 0x001fda0003f05270 */
[----:B------:R-:W-:Y:S05]  /*47b0*/  @P0 EXIT ;  /* 0x000000000000094d */ /* 0x000fea0003800000 */
[----:B------:R-:W-:Y:S01]  /*47c0*/  LOP3.LUT P0, RZ, R9, 0xff, RZ, 0xc0, !PT ;  /* 0x000000ff09ff7812 */ /* 0x000fe2000780c0ff */
[----:B------:R-:W-:Y:S02]  /*47d0*/  IMAD.MOV.U32 R0, RZ, RZ, 0x1 ;  /* 0x00000001ff007424 */ /* 0x000fe400078e00ff */
[----:B------:R-:W-:-:S10]  /*47e0*/  IMAD.MOV.U32 R12, RZ, RZ, RZ ;  /* 0x000000ffff0c7224 */ /* 0x000fd400078e00ff */
[----:B------:R-:W-:Y:S05]  /*47f0*/  @!P0 BRA `(.L_x_83) ;  /* 0x0000000c00148947 */ /* 0x000fea0003800000 */
[----:B------:R-:W0:Y:S01]  /*4800*/  LDC R0, c[0x0][0x28c] ;  /* 0x0000a300ff007b82 */ /* 0x000e220000000800 */
[----:B------:R-:W-:Y:S01]  /*4810*/  LOP3.LUT P0, RZ, R3, 0x1f, RZ, 0xc0, !PT ;  /* 0x0000001f03ff7812 */ /* 0x000fe2000780c0ff */
[----:B------:R-:W-:Y:S01]  /*4820*/  ULDC UR5, c[0x0][0x658] ;  /* 0x0001960000057ab9 */ /* 0x000fe20000000800 */
[----:B------:R-:W-:Y:S01]  /*4830*/  UMOV UR6, 0xffffffff ;  /* 0xffffffff00067882 */ /* 0x000fe20000000000 */
[----:B------:R-:W-:Y:S01]  /*4840*/  BSSY B0, `(.L_x_83) ;  /* 0x00000c0000007945 */ /* 0x000fe20003800000 */
[----:B------:R-:W-:Y:S01]  /*4850*/  USHF.L.U32 UR6, UR6, UR5, URZ ;  /* 0x0000000506067299 */ /* 0x000fe2000800063f */
[C---:B------:R-:W-:Y:S01]  /*4860*/  ISETP.NE.AND P2, PT, R4.reuse, RZ, PT ;  /* 0x000000ff0400720c */ /* 0x040fe20003f45270 */
[----:B------:R-:W-:Y:S01]  /*4870*/  IMAD.MOV.U32 R13, RZ, RZ, 0x1 ;  /* 0x00000001ff0d7424 */ /* 0x000fe200078e00ff */
[----:B------:R-:W-:Y:S01]  /*4880*/  ISETP.NE.OR P0, PT, R4, RZ, !P0 ;  /* 0x000000ff0400720c */ /* 0x000fe20004705670 */
[----:B------:R-:W-:Y:S01]  /*4890*/  IMAD.MOV.U32 R12, RZ, RZ, RZ ;  /* 0x000000ffff0c7224 */ /* 0x000fe200078e00ff */
[----:B------:R-:W-:Y:S01]  /*48a0*/  LOP3.LUT R11, R18, 0x2, RZ, 0xfc, !PT ;  /* 0x00000002120b7812 */ /* 0x000fe200078efcff */
[----:B------:R-:W-:Y:S01]  /*48b0*/  ULDC UR4, c[0x0][0x600] ;  /* 0x0001800000047ab9 */ /* 0x000fe20000000800 */
[----:B------:R-:W-:Y:S01]  /*48c0*/  UMOV UR7, 0x1 ;  /* 0x0000000100077882 */ /* 0x000fe20000000000 */
[----:B------:R-:W-:-:S02]  /*48d0*/  UIADD3 UR15, UR4, -0x1, URZ ;  /* 0xffffffff040f7890 */ /* 0x000fc4000fffe03f */
[----:B------:R-:W-:Y:S02]  /*48e0*/  USHF.L.U32 UR17, UR7, UR5, URZ ;  /* 0x0000000507117299 */ /* 0x000fe4000800063f */
[----:B------:R-:W-:Y:S01]  /*48f0*/  ULOP3.LUT UR16, URZ, UR6, URZ, 0x33, !UPT ;  /* 0x000000063f107292 */ /* 0x000fe2000f8e333f */
[----:B------:R-:W-:Y:S01]  /*4900*/  ULDC.64 UR20, c[0x0][0x198] ;  /* 0x0000660000147ab9 */ /* 0x000fe20000000a00 */
[----:B0-----:R-:W-:-:S05]  /*4910*/  VIADD R0, R0, 0xf ;  /* 0x0000000f00007836 */ /* 0x001fca0000000000 */
[----:B------:R-:W-:-:S04]  /*4920*/  SHF.R.S32.HI R3, RZ, 0x1f, R0 ;  /* 0x0000001fff037819 */ /* 0x000fc80000011400 */
[----:B------:R-:W-:Y:S01]  /*4930*/  LEA.HI R3, R3, R0, RZ, 0x4 ;  /* 0x0000000003037211 */ /* 0x000fe200078f20ff */
[----:B------:R-:W-:-:S03]  /*4940*/  IMAD.MOV.U32 R0, RZ, RZ, 0x1 ;  /* 0x00000001ff007424 */ /* 0x000fc600078e00ff */
[----:B------:R-:W-:-:S05]  /*4950*/  SHF.R.S32.HI R3, RZ, 0x4, R3 ;  /* 0x00000004ff037819 */ /* 0x000fca0000011403 */
[----:B------:R-:W-:-:S07]  /*4960*/  VIADD R10, R3, 0x1 ;  /* 0x00000001030a7836 */ /* 0x000fce0000000000 */
.L_x_95:
[----:B------:R-:W-:-:S03]  /*4970*/  UMOV UR4, 0xffffffff ;  /* 0xffffffff00047882 */ /* 0x000fc60000000000 */
[----:B------:R-:W-:Y:S05]  /*4980*/  BRA.DIV UR4, `(.L_x_84) ;  /* 0x0000002204d07947 */ /* 0x000fea000b800000 */
[----:B------:R-:W-:-:S13]  /*4990*/  ELECT P6, URZ, PT ;  /* 0x00000000003f782f */ /* 0x000fda00038c0000 */
.L_x_143:
[----:B------:R-:W0:Y:S01]  /*49a0*/  LDC R4, c[0x0][0x28c] ;  /* 0x0000a300ff047b82 */ /* 0x000e220000000800 */
[----:B------:R-:W-:Y:S01]  /*49b0*/  BSSY B1, `(.L_x_85) ;  /* 0x0000037000017945 */ /* 0x000fe20003800000 */
[----:B0-----:R-:W-:-:S13]  /*49c0*/  ISETP.LT.OR P6, PT, R4, 0x1, !P6 ;  /* 0x000000010400780c */ /* 0x001fda00077c1670 */
[----:B------:R-:W-:Y:S05]  /*49d0*/  @P6 BRA `(.L_x_86) ;  /* 0x0000000000d06947 */ /* 0x000fea0003800000 */
[----:B------:R-:W-:Y:S02]  /*49e0*/  IMAD R20, R20, 0x30, RZ ;  /* 0x0000003014147824 */ /* 0x000fe400078e02ff */
[----:B------:R-:W-:Y:S02]  /*49f0*/  IMAD.SHL.U32 R19, R19, 0x80, RZ ;  /* 0x0000008013137824 */ /* 0x000fe400078e00ff */
[----:B------:R-:W-:Y:S02]  /*4a00*/  IMAD.MOV.U32 R21, RZ, RZ, RZ ;  /* 0x000000ffff157224 */ /* 0x000fe400078e00ff */
[----:B------:R-:W-:Y:S02]  /*4a10*/  IMAD.MOV.U32 R4, RZ, RZ, R10 ;  /* 0x000000ffff047224 */ /* 0x000fe400078e000a */
[----:B------:R-:W-:Y:S02]  /*4a20*/  IMAD.MOV.U32 R5, RZ, RZ, R0 ;  /* 0x000000ffff057224 */ /* 0x000fe400078e0000 */
[----:B------:R-:W-:-:S07]  /*4a30*/  IMAD.MOV.U32 R6, RZ, RZ, R12 ;  /* 0x000000ffff067224 */ /* 0x000fce00078e000c */
.L_x_90:
[----:B------:R-:W0:Y:S01]  /*4a40*/  S2R R14, SR_CgaCtaId ;  /* 0x00000000000e7919 */ /* 0x000e220000008800 */
[----:B------:R-:W-:Y:S01]  /*4a50*/  MOV R7, 0x400 ;  /* 0x0000040000077802 */ /* 0x000fe20000000f00 */
[----:B------:R-:W1:Y:S03]  /*4a60*/  @!P2 LDC R9, c[0x0][0x500] ;  /* 0x00014000ff09ab82 */ /* 0x000e660000000800 */
[----:B0-----:R-:W-:Y:S02]  /*4a70*/  LEA R15, R14, R7, 0x18 ;  /* 0x000000070e0f7211 */ /* 0x001fe400078ec0ff */
[----:B------:R-:W-:-:S03]  /*4a80*/  SHF.L.U32 R7, R5, 0x1f, RZ ;  /* 0x0000001f05077819 */ /* 0x000fc600000006ff */
[----:B------:R-:W-:-:S04]  /*4a90*/  IMAD R14, R6, 0x8, R15 ;  /* 0x00000008060e7824 */ /* 0x000fc800078e020f */
[----:B------:R-:W0:Y:S02]  /*4aa0*/  SYNCS.PHASECHK.TRANS64.TRYWAIT P1, [R14+URZ+0x148], R7 ;  /* 0x000148070e0075a7 */ /* 0x000e24000802017f */
[----:B01----:R-:W-:Y:S05]  /*4ab0*/  @!P1 BRA `(.L_x_87) ;  /* 0x0000002000a49947 */ /* 0x003fea0003800000 */
.L_x_144:
[----:B0-----:R-:W-:Y:S01]  /*4ac0*/  PRMT R7, R11, 0x9910, RZ ;  /* 0x000099100b077816 */ /* 0x001fe200000000ff */
[----:B------:R0:W-:Y:S03]  /*4ad0*/  @!P2 SYNCS.ARRIVE.TRANS64 RZ, [R14+URZ], R9 ;  /* 0x000000090effa9a7 */ /* 0x0001e6000800003f */
[----:B------:R-:W-:-:S13]  /*4ae0*/  ISETP.NE.AND P1, PT, R7, 0x2, PT ;  /* 0x000000020700780c */ /* 0x000fda0003f25270 */
[----:B0-----:R-:W-:Y:S05]  /*4af0*/  @P1 BRA `(.L_x_88) ;  /* 0x0000000000041947 */ /* 0x001fea0003800000 */
[----:B------:R-:W-:Y:S01]  /*4b00*/  BPT.TRAP 0x1 ;  /* 0x000000040000795c */ /* 0x000fe20000300000 */
.L_x_88:
[----:B------:R-:W-:Y:S05]  /*4b10*/  @P0 BRA `(.L_x_89) ;  /* 0x0000000000040947 */ /* 0x000fea0003800000 */
[----:B------:R-:W-:Y:S01]  /*4b20*/  BPT.TRAP 0x1 ;  /* 0x000000040000795c */ /* 0x000fe20000300000 */
.L_x_89:
[--C-:B------:R-:W-:Y:S01]  /*4b30*/  IMAD R7, R6, 0x1000, R15.reuse ;  /* 0x0000100006077824 */ /* 0x100fe200078e020f */
[----:B------:R-:W-:Y:S01]  /*4b40*/  R2UR UR9, R14 ;  /* 0x000000000e0972ca */ /* 0x000fe200000e0000 */
[----:B------:R-:W-:Y:S01]  /*4b50*/  IMAD R15, R6, 0x600, R15 ;  /* 0x00000600060f7824 */ /* 0x000fe200078e020f */
[----:B------:R-:W-:Y:S01]  /*4b60*/  UIADD3 UR4, UP0, UR20, 0xf0, URZ ;  /* 0x000000f014047890 */ /* 0x000fe2000ff1e03f */
[----:B------:R-:W-:Y:S01]  /*4b70*/  VIADD R4, R4, 0xffffffff ;  /* 0xffffffff04047836 */ /* 0x000fe20000000000 */
[----:B------:R-:W-:Y:S01]  /*4b80*/  R2UR UR5, R7 ;  /* 0x00000000070572ca */ /* 0x000fe200000e0000 */
[----:B------:R-:W-:Y:S01]  /*4b90*/  UIADD3 UR22, UP1, UR20, 0x1f0, URZ ;  /* 0x000001f014167890 */ /* 0x000fe2000ff3e03f */
[----:B------:R-:W-:Y:S01]  /*4ba0*/  R2UR UR8, R15 ;  /* 0x000000000f0872ca */ /* 0x000fe200000e0000 */
[----:B------:R-:W-:Y:S01]  /*4bb0*/  VIADD R6, R6, 0x1 ;  /* 0x0000000106067836 */ /* 0x000fe20000000000 */
[----:B------:R-:W-:Y:S01]  /*4bc0*/  R2UR UR11, R19 ;  /* 0x00000000130b72ca */ /* 0x000fe200000e0000 */
[----:B------:R-:W-:Y:S01]  /*4bd0*/  UIADD3.X UR23, URZ, UR21, URZ, UP1, !UPT ;  /* 0x000000153f177290 */ /* 0x000fe20008ffe43f */
[C---:B------:R-:W-:Y:S01]  /*4be0*/  R2UR UR10, R21.reuse ;  /* 0x00000000150a72ca */ /* 0x040fe200000e0000 */
[----:B------:R-:W-:Y:S01]  /*4bf0*/  UMOV UR6, 0x0 ;  /* 0x0000000000067882 */ /* 0x000fe20000000000 */
[----:B------:R-:W-:Y:S01]  /*4c00*/  R2UR UR12, R8 ;  /* 0x00000000080c72ca */ /* 0x000fe200000e0000 */
[----:B------:R-:W-:Y:S01]  /*4c10*/  UMOV UR7, 0x10000000 ;  /* 0x1000000000077882 */ /* 0x000fe20000000000 */
[----:B------:R-:W-:Y:S01]  /*4c20*/  R2UR UR18, R20 ;  /* 0x00000000141272ca */ /* 0x000fe200000e0000 */
[----:B------:R-:W-:Y:S01]  /*4c30*/  VIADD R21, R21, 0x10 ;  /* 0x0000001015157836 */ /* 0x000fe20000000000 */
[----:B------:R-:W-:Y:S01]  /*4c40*/  ISETP.GT.AND P3, PT, R4, 0x1, PT ;  /* 0x000000010400780c */ /* 0x000fe20003f64270 */
[----:B------:R-:W-:Y:S01]  /*4c50*/  UIADD3 UR13, UR5, 0x380, URZ ;  /* 0x00000380050d7890 */ /* 0x000fe2000fffe03f */
[----:B------:R-:W-:Y:S01]  /*4c60*/  ISETP.NE.AND P1, PT, R6, 0x29, PT ;  /* 0x000000290600780c */ /* 0x000fe20003f25270 */
[----:B------:R-:W-:-:S02]  /*4c70*/  UIADD3.X UR5, URZ, UR21, URZ, UP0, !UPT ;  /* 0x000000153f057290 */ /* 0x000fc400087fe43f */
[----:B------:R-:W-:Y:S01]  /*4c80*/  UIADD3 UR14, UR8, 0x29380, URZ ;  /* 0x00029380080e7890 */ /* 0x000fe2000fffe03f */
[----:B------:R-:W-:Y:S02]  /*4c90*/  SEL R14, RZ, 0x1, P1 ;  /* 0x00000001ff0e7807 */ /* 0x000fe40000800000 */
[----:B------:R-:W-:Y:S01]  /*4ca0*/  UMOV UR8, UR13 ;  /* 0x0000000d00087c82 */ /* 0x000fe20008000000 */
[----:B------:R-:W-:Y:S02]  /*4cb0*/  SEL R6, R6, RZ, P1 ;  /* 0x000000ff06067207 */ /* 0x000fe40000800000 */
[----:B------:R-:W-:Y:S01]  /*4cc0*/  LOP3.LUT R5, R5, R14, RZ, 0x3c, !PT ;  /* 0x0000000e05057212 */ /* 0x000fe200078e3cff */
[----:B------:R0:W-:Y:S02]  /*4cd0*/  UTMALDG.3D [UR8], [UR4], desc[UR6] ;  /* 0x00000608040075b4 */ /* 0x0001e40008011000 */
[----:B0-----:R-:W-:Y:S01]  /*4ce0*/  UMOV UR8, UR14 ;  /* 0x0000000e00087c82 */ /* 0x001fe20008000000 */
[----:B------:R-:W-:-:S02]  /*4cf0*/  UMOV UR11, UR18 ;  /* 0x00000012000b7c82 */ /* 0x000fc40008000000 */
[----:B------:R0:W-:Y:S02]  /*4d00*/  UTMALDG.3D [UR8], [UR22], desc[UR6] ;  /* 0x00000608160075b4 */ /* 0x0001e40008011000 */
[----:B0-----:R-:W-:Y:S05]  /*4d10*/  @P3 BRA `(.L_x_90) ;  /* 0xfffffffc00483947 */ /* 0x001fea000383ffff */
.L_x_86:
[----:B------:R-:W-:Y:S05]  /*4d20*/  BSYNC B1 ;  /* 0x0000000000017941 */ /* 0x000fea0003800000 */
.L_x_85:
[----:B------:R-:W-:Y:S01]  /*4d30*/  LOP3.LUT P3, RZ, R13, 0xff, RZ, 0xc0, !PT ;  /* 0x000000ff0dff7812 */ /* 0x000fe2000786c0ff */
[----:B------:R-:W-:Y:S01]  /*4d40*/  IMAD.IADD R12, R3, 0x1, R12 ;  /* 0x00000001030c7824 */ /* 0x000fe200078e020c */
[----:B------:R-:W-:Y:S01]  /*4d50*/  IADD3 R16, P4, R16, UR36, RZ ;  /* 0x0000002410107c10 */ /* 0x000fe2000ff9e0ff */
[----:B------:R-:W-:Y:S01]  /*4d60*/  ULDC.64 UR4, c[0x0][0x650] ;  /* 0x0001940000047ab9 */ /* 0x000fe20000000a00 */
[----:B------:R-:W-:Y:S01]  /*4d70*/  BSSY B1, `(.L_x_91) ;  /* 0x000006a000017945 */ /* 0x000fe20003800000 */
[----:B------:R-:W-:Y:S01]  /*4d80*/  IMAD.MOV.U32 R19, RZ, RZ, -0x1 ;  /* 0xffffffffff137424 */ /* 0x000fe200078e00ff */
[----:B------:R-:W-:Y:S01]  /*4d90*/  ISETP.GT.U32.AND P1, PT, R12, 0x28, PT ;  /* 0x000000280c00780c */ /* 0x000fe20003f24070 */
[----:B------:R-:W-:Y:S01]  /*4da0*/  IMAD.MOV.U32 R20, RZ, RZ, -0x1 ;  /* 0xffffffffff147424 */ /* 0x000fe200078e00ff */
[----:B------:R-:W-:Y:S01]  /*4db0*/  IADD3.X R17, R17, UR42, RZ, P4, !PT ;  /* 0x0000002a11117c10 */ /* 0x000fe2000a7fe4ff */
[----:B------:R-:W-:Y:S01]  /*4dc0*/  IMAD.MOV.U32 R8, RZ, RZ, -0x1 ;  /* 0xffffffffff087424 */ /* 0x000fe200078e00ff */
[----:B------:R-:W-:-:S02]  /*4dd0*/  ISETP.LT.U32.AND P1, PT, R3, 0x29, P1 ;  /* 0x000000290300780c */ /* 0x000fc40000f21070 */
[----:B------:R-:W-:Y:S01]  /*4de0*/  PRMT R13, RZ, 0x7610, R13 ;  /* 0x00007610ff0d7816 */ /* 0x000fe2000000000d */
[----:B------:R-:W0:Y:S01]  /*4df0*/  @P3 S2R R5, SR_CgaCtaId ;  /* 0x0000000000053919 */ /* 0x000e220000008800 */
[----:B------:R-:W-:-:S04]  /*4e00*/  @P3 MOV R4, 0x400 ;  /* 0x0000040000043802 */ /* 0x000fc80000000f00 */
[----:B0-----:R-:W-:Y:S01]  /*4e10*/  @P3 LEA R6, R5, R4, 0x18 ;  /* 0x0000000405063211 */ /* 0x001fe200078ec0ff */
[----:B------:R-:W-:-:S03]  /*4e20*/  IMAD.WIDE.U32 R4, R12, -0x3831f383, RZ ;  /* 0xc7ce0c7d0c047825 */ /* 0x000fc600078e00ff */
[----:B------:R0:W-:Y:S01]  /*4e30*/  @P3 SYNCS.ARRIVE.TRANS64.A1T0 RZ, [R6+URZ+0x2a8], RZ ;  /* 0x0002a8ff06ff39a7 */ /* 0x0001e2000810003f */
[----:B------:R-:W-:Y:S02]  /*4e40*/  ISETP.GE.U32.AND P3, PT, R3, 0x29, PT ;  /* 0x000000290300780c */ /* 0x000fe40003f66070 */
[----:B------:R-:W-:Y:S02]  /*4e50*/  SHF.R.U32.HI R7, RZ, 0x5, R5 ;  /* 0x00000005ff077819 */ /* 0x000fe40000011605 */
[----:B------:R-:W-:Y:S02]  /*4e60*/  SEL R5, RZ, 0x1, !P1 ;  /* 0x00000001ff057807 */ /* 0x000fe40004800000 */
[----:B------:R-:W-:Y:S01]  /*4e70*/  ISETP.GE.U32.AND P1, PT, R16, UR4, PT ;  /* 0x0000000410007c0c */ /* 0x000fe2000bf26070 */
[----:B------:R-:W-:Y:S01]  /*4e80*/  IMAD R12, R7, -0x29, R12 ;  /* 0xffffffd7070c7824 */ /* 0x000fe200078e020c */
[----:B------:R-:W-:Y:S02]  /*4e90*/  LOP3.LUT R0, R0, R5, RZ, 0x3c, !PT ;  /* 0x0000000500007212 */ /* 0x000fe400078e3cff */
[----:B------:R-:W-:-:S02]  /*4ea0*/  ISETP.GE.U32.AND.EX P1, PT, R17, UR5, PT, P1 ;  /* 0x0000000511007c0c */ /* 0x000fc4000bf26110 */
[----:B------:R-:W-:Y:S02]  /*4eb0*/  PRMT R4, RZ, 0x7610, R4 ;  /* 0x00007610ff047816 */ /* 0x000fe40000000004 */
[----:B------:R-:W-:-:S09]  /*4ec0*/  @P3 LOP3.LUT R0, R0, 0x1, R7, 0x78, !PT ;  /* 0x0000000100003812 */ /* 0x000fd200078e7807 */
[----:B0-----:R-:W-:Y:S05]  /*4ed0*/  @P1 BRA `(.L_x_92) ;  /* 0x00000004004c1947 */ /* 0x001fea0003800000 */
[----:B------:R-:W-:Y:S01]  /*4ee0*/  ULDC.64 UR4, c[0x0][0x628] ;  /* 0x00018a0000047ab9 */ /* 0x000fe20000000a00 */
[----:B------:R-:W0:Y:S01]  /*4ef0*/  S2R R15, SR_CTAID.X ;  /* 0x00000000000f7919 */ /* 0x000e220000002500 */
[----:B------:R-:W-:Y:S01]  /*4f00*/  ISETP.NE.U32.AND P1, PT, RZ, UR4, PT ;  /* 0x00000004ff007c0c */ /* 0x000fe2000bf25070 */
[----:B------:R-:W-:Y:S01]  /*4f10*/  ULDC UR7, c[0x0][0x630] ;  /* 0x00018c0000077ab9 */ /* 0x000fe20000000800 */
[----:B------:R-:W-:Y:S01]  /*4f20*/  IMAD.MOV.U32 R4, RZ, RZ, R16 ;  /* 0x000000ffff047224 */ /* 0x000fe200078e0010 */
[----:B------:R-:W1:Y:S01]  /*4f30*/  S2R R14, SR_CTAID.Y ;  /* 0x00000000000e7919 */ /* 0x000e620000002600 */
[----:B------:R-:W-:Y:S01]  /*4f40*/  ISETP.NE.AND.EX P1, PT, RZ, UR5, PT, P1 ;  /* 0x00000005ff007c0c */ /* 0x000fe2000bf25310 */
[----:B------:R-:W-:-:S12]  /*4f50*/  IMAD.MOV.U32 R5, RZ, RZ, R17 ;  /* 0x000000ffff057224 */ /* 0x000fd800078e0011 */
[----:B------:R-:W-:Y:S05]  /*4f60*/  @!P1 BRA `(.L_x_93) ;  /* 0x0000000000289947 */ /* 0x000fea0003800000 */
[----:B------:R-:W-:Y:S02]  /*4f70*/  ULDC UR6, c[0x0][0x634] ;  /* 0x00018d0000067ab9 */ /* 0x000fe40000000800 */
[----:B------:R-:W-:-:S05]  /*4f80*/  IADD3 R9, P1, R16, UR6, RZ ;  /* 0x0000000610097c10 */ /* 0x000fca000ff3e0ff */
[----:B------:R-:W-:-:S04]  /*4f90*/  IMAD.X R19, RZ, RZ, R17, P1 ;  /* 0x000000ffff137224 */ /* 0x000fc800008e0611 */
[----:B------:R-:W-:-:S04]  /*4fa0*/  IMAD.WIDE.U32 R6, R19, UR4, RZ ;  /* 0x0000000413067c25 */ /* 0x000fc8000f8e00ff */
[----:B------:R-:W-:-:S04]  /*4fb0*/  IMAD.WIDE.U32 R6, P1, R9, UR5, R6 ;  /* 0x0000000509067c25 */ /* 0x000fc8000f820006 */
[----:B------:R-:W-:-:S04]  /*4fc0*/  IMAD.WIDE.U32 R8, R9, UR4, RZ ;  /* 0x0000000409087c25 */ /* 0x000fc8000f8e00ff */
[----:B------:R-:W-:Y:S01]  /*4fd0*/  IMAD.X R5, RZ, RZ, RZ, P1 ;  /* 0x000000ffff057224 */ /* 0x000fe200008e06ff */
[----:B------:R-:W-:Y:S01]  /*4fe0*/  IADD3 RZ, P1, R9, R6, RZ ;  /* 0x0000000609ff7210 */ /* 0x000fe20007f3e0ff */
[----:B------:R-:W-:-:S04]  /*4ff0*/  IMAD.MOV.U32 R4, RZ, RZ, R7 ;  /* 0x000000ffff047224 */ /* 0x000fc800078e0007 */
[----:B------:R-:W-:-:S08]  /*5000*/  IMAD.WIDE.U32.X R4, R19, UR5, R4, P1 ;  /* 0x0000000513047c25 */ /* 0x000fd000088e0404 */
.L_x_93:
[--C-:B------:R-:W-:Y:S01]  /*5010*/  SHF.R.U64 R8, R4, UR7, R5.reuse ;  /* 0x0000000704087c19 */ /* 0x100fe20008001205 */
[----:B------:R-:W-:Y:S01]  /*5020*/  ULDC.64 UR4, c[0x0][0x620] ;  /* 0x0001880000047ab9 */ /* 0x000fe20000000a00 */
[----:B------:R-:W-:Y:S01]  /*5030*/  SHF.R.U32.HI R4, RZ, UR7, R5 ;  /* 0x00000007ff047c19 */ /* 0x000fe20008011605 */
[----:B------:R-:W2:Y:S01]  /*5040*/  LDC R24, c[0x0][0x144] ;  /* 0x00005100ff187b82 */ /* 0x000ea20000000800 */
[----:B------:R-:W-:Y:S01]  /*5050*/  IADD3 R7, P1, RZ, -R8, RZ ;  /* 0x80000008ff077210 */ /* 0x000fe20007f3e0ff */
[----:B------:R-:W-:Y:S01]  /*5060*/  ULDC.64 UR8, c[0x0][0x640] ;  /* 0x0001900000087ab9 */ /* 0x000fe20000000a00 */
[----:B0-----:R-:W-:Y:S01]  /*5070*/  I2FP.F32.U32 R9, R15 ;  /* 0x0000000f00097245 */ /* 0x001fe20000201000 */
[----:B------:R-:W-:Y:S02]  /*5080*/  ULDC UR6, c[0x0][0x608] ;  /* 0x0001820000067ab9 */ /* 0x000fe40000000800 */
[----:B------:R-:W-:Y:S01]  /*5090*/  IMAD.X R4, RZ, RZ, ~R4, P1 ;  /* 0x000000ffff047224 */ /* 0x000fe200008e0e04 */
[----:B------:R-:W-:Y:S01]  /*50a0*/  ISETP.NE.U32.AND P1, PT, RZ, UR8, PT ;  /* 0x00000008ff007c0c */ /* 0x000fe2000bf25070 */
[----:B------:R-:W0:Y:S02]  /*50b0*/  LDC R21, c[0x0][0x148] ;  /* 0x00005200ff157b82 */ /* 0x000e240000000800 */
[----:B------:R-:W-:Y:S01]  /*50c0*/  IMAD R6, R4, UR4, RZ ;  /* 0x0000000404067c24 */ /* 0x000fe2000f8e02ff */
[----:B------:R-:W-:Y:S01]  /*50d0*/  ISETP.NE.AND.EX P1, PT, RZ, UR9, PT, P1 ;  /* 0x00000009ff007c0c */ /* 0x000fe2000bf25310 */
[----:B------:R-:W-:Y:S01]  /*50e0*/  IMAD.WIDE.U32 R4, R7, UR4, R16 ;  /* 0x0000000407047c25 */ /* 0x000fe2000f8e0010 */
[----:B------:R-:W-:-:S03]  /*50f0*/  ULDC UR4, c[0x0][0x150] ;  /* 0x0000540000047ab9 */ /* 0x000fc60000000800 */
[----:B------:R-:W-:Y:S02]  /*5100*/  IMAD R7, R7, UR5, R6 ;  /* 0x0000000507077c24 */ /* 0x000fe4000f8e0206 */
[----:B------:R-:W-:Y:S01]  /*5110*/  FMUL R6, R9, UR4 ;  /* 0x0000000409067c20 */ /* 0x000fe20008400000 */
[----:B------:R-:W-:Y:S01]  /*5120*/  ULDC UR4, c[0x0][0x618] ;  /* 0x0001860000047ab9 */ /* 0x000fe20000000800 */
[----:B------:R-:W-:Y:S01]  /*5130*/  ULDC UR5, c[0x0][0x154] ;  /* 0x0000550000057ab9 */ /* 0x000fe20000000800 */
[----:B------:R-:W-:-:S03]  /*5140*/  IMAD.IADD R5, R5, 0x1, R7 ;  /* 0x0000000105057824 */ /* 0x000fc600078e0207 */
[----:B------:R-:W3:Y:S02]  /*5150*/  F2I.U32.TRUNC.NTZ R6, R6 ;  /* 0x0000000600067305 */ /* 0x000ee4000020f000 */
[----:B------:R-:W-:Y:S02]  /*5160*/  SHF.R.U64 R9, R4, UR4, R5 ;  /* 0x0000000404097c19 */ /* 0x000fe40008001205 */
[----:B-1----:R-:W-:-:S05]  /*5170*/  I2FP.F32.U32 R4, R14 ;  /* 0x0000000e00047245 */ /* 0x002fca0000201000 */
[----:B------:R-:W-:Y:S01]  /*5180*/  FMUL R22, R4, UR5 ;  /* 0x0000000504167c20 */ /* 0x000fe20008400000 */
[----:B------:R-:W-:Y:S01]  /*5190*/  SHF.R.U32.HI R4, RZ, UR4, R5 ;  /* 0x00000004ff047c19 */ /* 0x000fe20008011605 */
[----:B------:R-:W-:-:S03]  /*51a0*/  ULDC UR4, c[0x0][0x658] ;  /* 0x0001960000047ab9 */ /* 0x000fc60000000800 */
[--C-:B------:R-:W-:Y:S01]  /*51b0*/  SHF.R.U64 R20, R9, UR6, R4.reuse ;  /* 0x0000000609147c19 */ /* 0x100fe20008001204 */
[----:B------:R-:W1:Y:S01]  /*51c0*/  F2I.U32.TRUNC.NTZ R22, R22 ;  /* 0x0000001600167305 */ /* 0x000e62000020f000 */
[----:B------:R-:W-:Y:S01]  /*51d0*/  SHF.R.U32.HI R5, RZ, UR6, R4 ;  /* 0x00000006ff057c19 */ /* 0x000fe20008011604 */
[----:B---3--:R-:W-:-:S03]  /*51e0*/  IMAD.MOV R6, RZ, RZ, -R6 ;  /* 0x000000ffff067224 */ /* 0x008fc600078e0a06 */
[----:B------:R-:W-:Y:S01]  /*51f0*/  SHF.R.U64 R19, R20, UR4, R5 ;  /* 0x0000000414137c19 */ /* 0x000fe20008001205 */
[----:B--2---:R-:W-:Y:S01]  /*5200*/  IMAD R15, R24, R6, R15 ;  /* 0x00000006180f7224 */ /* 0x004fe200078e020f */
[----:B------:R-:W-:-:S03]  /*5210*/  SHF.R.U32.HI R23, RZ, UR4, R5 ;  /* 0x00000004ff177c19 */ /* 0x000fc60008011605 */
[----:B------:R-:W-:Y:S02]  /*5220*/  IMAD.MOV.U32 R4, RZ, RZ, R19 ;  /* 0x000000ffff047224 */ /* 0x000fe400078e0013 */
[----:B------:R-:W-:Y:S01]  /*5230*/  IMAD.MOV.U32 R5, RZ, RZ, R23 ;  /* 0x000000ffff057224 */ /* 0x000fe200078e0017 */
[----:B-1----:R-:W-:Y:S06]  /*5240*/  @!P1 BRA `(.L_x_94) ;  /* 0x0000000000289947 */ /* 0x002fec0003800000 */
[----:B------:R-:W-:Y:S02]  /*5250*/  ULDC UR4, c[0x0][0x64c] ;  /* 0x0001930000047ab9 */ /* 0x000fe40000000800 */
[----:B------:R-:W-:-:S05]  /*5260*/  IADD3 R5, P1, R19, UR4, RZ ;  /* 0x0000000413057c10 */ /* 0x000fca000ff3e0ff */
[----:B------:R-:W-:-:S04]  /*5270*/  IMAD.X R23, RZ, RZ, R23, P1 ;  /* 0x000000ffff177224 */ /* 0x000fc800008e0617 */
[----:B------:R-:W-:-:S04]  /*5280*/  IMAD.WIDE.U32 R6, R23, UR8, RZ ;  /* 0x0000000817067c25 */ /* 0x000fc8000f8e00ff */
[----:B------:R-:W-:-:S04]  /*5290*/  IMAD.WIDE.U32 R6, P1, R5, UR9, R6 ;  /* 0x0000000905067c25 */ /* 0x000fc8000f820006 */
[----:B------:R-:W-:-:S04]  /*52a0*/  IMAD.WIDE.U32 R4, R5, UR8, RZ ;  /* 0x0000000805047c25 */ /* 0x000fc8000f8e00ff */
[----:B------:R-:W-:Y:S01]  /*52b0*/  IMAD.MOV.U32 R4, RZ, RZ, R7 ;  /* 0x000000ffff047224 */ /* 0x000fe200078e0007 */
[----:B------:R-:W-:Y:S01]  /*52c0*/  IADD3 RZ, P3, R5, R6, RZ ;  /* 0x0000000605ff7210 */ /* 0x000fe20007f7e0ff */
[----:B------:R-:W-:-:S04]  /*52d0*/  IMAD.X R5, RZ, RZ, RZ, P1 ;  /* 0x000000ffff057224 */ /* 0x000fc800008e06ff */
[----:B------:R-:W-:-:S08]  /*52e0*/  IMAD.WIDE.U32.X R4, R23, UR9, R4, P3 ;  /* 0x0000000917047c25 */ /* 0x000fd000098e0404 */
.L_x_94:
[----:B------:R-:W-:Y:S01]  /*52f0*/  ISETP.NE.AND P1, PT, R2, 0x1, PT ;  /* 0x000000010200780c */ /* 0x000fe20003f25270 */
[----:B------:R-:W-:Y:S01]  /*5300*/  ULDC UR4, c[0x0][0x648] ;  /* 0x0001920000047ab9 */ /* 0x000fe20000000800 */
[----:B------:R-:W-:Y:S01]  /*5310*/  LOP3.LUT R20, R20, UR16, RZ, 0xc0, !PT ;  /* 0x0000001014147c12 */ /* 0x000fe2000f8ec0ff */
[----:B------:R-:W-:Y:S01]  /*5320*/  IMAD.MOV R22, RZ, RZ, -R22 ;  /* 0x000000ffff167224 */ /* 0x000fe200078e0a16 */
[----:B------:R-:W-:Y:S01]  /*5330*/  SHF.R.U64 R5, R4, UR4, R5 ;  /* 0x0000000404057c19 */ /* 0x000fe20008001205 */
[----:B------:R-:W-:Y:S01]  /*5340*/  ULDC UR4, c[0x0][0x638] ;  /* 0x00018e0000047ab9 */ /* 0x000fe20000000800 */
[----:B------:R-:W-:Y:S01]  /*5350*/  LOP3.LUT R6, R9, UR15, RZ, 0xc0, !PT ;  /* 0x0000000f09067c12 */ /* 0x000fe2000f8ec0ff */
[----:B------:R-:W-:Y:S02]  /*5360*/  ULDC UR5, c[0x0][0x610] ;  /* 0x0001840000057ab9 */ /* 0x000fe40000000800 */
[----:B------:R-:W-:Y:S02]  /*5370*/  IMAD.MOV R4, RZ, RZ, -R5 ;  /* 0x000000ffff047224 */ /* 0x000fe400078e0a05 */
[----:B------:R-:W-:-:S02]  /*5380*/  IMAD R20, R5, UR17, R20 ;  /* 0x0000001105147c24 */ /* 0x000fc4000f8e0214 */
[----:B0-----:R-:W-:Y:S02]  /*5390*/  @P1 IMAD R15, R21, R22, R14 ;  /* 0x00000016150f1224 */ /* 0x001fe400078e020e */
[----:B------:R-:W-:Y:S01]  /*53a0*/  IMAD R19, R4, UR4, R19 ;  /* 0x0000000404137c24 */ /* 0x000fe2000f8e0213 */
[----:B------:R-:W-:Y:S01]  /*53b0*/  ULDC UR4, c[0x0][0x600] ;  /* 0x0001800000047ab9 */ /* 0x000fe20000000800 */
[----:B------:R-:W-:Y:S02]  /*53c0*/  IMAD R15, R20, UR5, R15 ;  /* 0x00000005140f7c24 */ /* 0x000fe4000f8e020f */
[----:B------:R-:W-:Y:S02]  /*53d0*/  IMAD R6, R19, UR4, R6 ;  /* 0x0000000413067c24 */ /* 0x000fe4000f8e0206 */
[----:B------:R-:W-:-:S03]  /*53e0*/  IMAD.MOV.U32 R4, RZ, RZ, 0x1 ;  /* 0x00000001ff047424 */ /* 0x000fc600078e00ff */
[----:B------:R-:W-:Y:S02]  /*53f0*/  SEL R20, R6, R15, !P1 ;  /* 0x0000000f06147207 */ /* 0x000fe40004800000 */
[----:B------:R-:W-:-:S07]  /*5400*/  SEL R19, R15, R6, !P1 ;  /* 0x000000060f137207 */ /* 0x000fce0004800000 */
.L_x_92:
[----:B------:R-:W-:Y:S05]  /*5410*/  BSYNC B1 ;  /* 0x0000000000017941 */ /* 0x000fea0003800000 */
.L_x_91:
[----:B------:R-:W-:-:S13]  /*5420*/  LOP3.LUT P1, RZ, R4, 0xff, RZ, 0xc0, !PT ;  /* 0x000000ff04ff7812 */ /* 0x000fda000782c0ff */
[----:B------:R-:W-:Y:S05]  /*5430*/  @P1 BRA `(.L_x_95) ;  /* 0xfffffff4004c1947 */ /* 0x000fea000383ffff */
[----:B------:R-:W-:Y:S05]  /*5440*/  BSYNC B0 ;  /* 0x0000000000007941 */ /* 0x000fea0003800000 */
.L_x_83:
[----:B------:R-:W-:-:S03]  /*5450*/  UMOV UR4, 0xffffffff ;  /* 0xffffffff00047882 */ /* 0x000fc60000000000 */
[----:B------:R-:W-:Y:S05]  /*5460*/  BRA.DIV UR4, `(.L_x_96) ;  /* 0x0000001a044c7947 */ /* 0x000fea000b800000 */
[----:B------:R-:W-:-:S13]  /*5470*/  ELECT P6, URZ, PT ;  /* 0x00000000003f782f */ /* 0x000fda00038c0000 */
.L_x_147:
[----:B------:R-:W-:Y:S04]  /*5480*/  BSSY B0, `(.L_x_97) ;  /* 0x0000178000007945 */ /* 0x000fe80003800000 */
[----:B------:R-:W-:Y:S05]  /*5490*/  @!P6 BRA `(.L_x_98) ;  /* 0x0000001400d8e947 */ /* 0x000fea0003800000 */
[----:B------:R-:W-:-:S04]  /*54a0*/  LOP3.LUT R18, R18, 0x2, RZ, 0xfc, !PT ;  /* 0x0000000212127812 */ /* 0x000fc800078efcff */
[----:B------:R-:W-:-:S13]  /*54b0*/  ISETP.NE.AND P0, PT, R18, 0x3, PT ;  /* 0x000000031200780c */ /* 0x000fda0003f05270 */
[----:B------:R-:W-:Y:S05]  /*54c0*/  @!P0 BRA `(.L_x_99) ;  /* 0x0000000000048947 */ /* 0x000fea0003800000 */
[----:B------:R-:W-:Y:S01]  /*54d0*/  BPT.TRAP 0x1 ;  /* 0x000000040000795c */ /* 0x000fe20000300000 */
.L_x_99:
[----:B------:R-:W0:Y:S01]  /*54e0*/  S2R R3, SR_CgaCtaId ;  /* 0x0000000000037919 */ /* 0x000e220000008800 */
[----:B------:R-:W-:-:S04]  /*54f0*/  MOV R2, 0x400 ;  /* 0x0000040000027802 */ /* 0x000fc80000000f00 */
[----:B0-----:R-:W-:Y:S02]  /*5500*/  LEA R3, R3, R2, 0x18 ;  /* 0x0000000203037211 */ /* 0x001fe400078ec0ff */
[----:B------:R-:W-:-:S03]  /*5510*/  SHF.L.U32 R2, R0, 0x1f, RZ ;  /* 0x0000001f00027819 */ /* 0x000fc600000006ff */
[----:B------:R-:W-:-:S04]  /*5520*/  VIADD R3, R3, 0x148 ;  /* 0x0000014803037836 */ /* 0x000fc80000000000 */
[C---:B------:R-:W-:Y:S02]  /*5530*/  IMAD R7, R12.reuse, 0x8, R3 ;  /* 0x000000080c077824 */ /* 0x040fe400078e0203 */
[----:B------:R-:W-:Y:S02]  /*5540*/  VIADD R12, R12, 0x1 ;  /* 0x000000010c0c7836 */ /* 0x000fe40000000000 */
[----:B------:R-:W0:Y:S03]  /*5550*/  SYNCS.PHASECHK.TRANS64.TRYWAIT P0, [R7+URZ], R2 ;  /* 0x00000002070075a7 */ /* 0x000e26000800017f */
[----:B------:R-:W-:-:S04]  /*5560*/  ISETP.NE.AND P1, PT, R12, 0x29, PT ;  /* 0x000000290c00780c */ /* 0x000fc80003f25270 */
[----:B------:R-:W-:Y:S02]  /*5570*/  SEL R5, RZ, 0x1, P1 ;  /* 0x00000001ff057807 */ /* 0x000fe40000800000 */
[----:B------:R-:W-:Y:S02]  /*5580*/  SEL R12, R12, RZ, P1 ;  /* 0x000000ff0c0c7207 */ /* 0x000fe40000800000 */
[----:B------:R-:W-:-:S03]  /*5590*/  LOP3.LUT R5, R0, R5, RZ, 0x3c, !PT ;  /* 0x0000000500057212 */ /* 0x000fc600078e3cff */
[----:B------:R-:W-:Y:S01]  /*55a0*/  IMAD R9, R12, 0x8, R3 ;  /* 0x000000080c097824 */ /* 0x000fe200078e0203 */
[----:B------:R-:W-:Y:S01]  /*55b0*/  SHF.L.U32 R4, R5, 0x1f, RZ ;  /* 0x0000001f05047819 */ /* 0x000fe200000006ff */
[----:B0-----:R-:W-:Y:S06]  /*55c0*/  @!P0 BRA `(.L_x_100) ;  /* 0x0000001800148947 */ /* 0x001fec0003800000 */
.L_x_148:
[----:B------:R-:W1:Y:S01]  /*55d0*/  SYNCS.PHASECHK.TRANS64.TRYWAIT P0, [R9+URZ], R4 ;  /* 0x00000004090075a7 */ /* 0x000e62000800017f */
[----:B------:R-:W-:-:S05]  /*55e0*/  VIADD R0, R12, 0x1 ;  /* 0x000000010c007836 */ /* 0x000fca0000000000 */
[----:B------:R-:W-:-:S04]  /*55f0*/  ISETP.NE.AND P1, PT, R0, 0x29, PT ;  /* 0x000000290000780c */ /* 0x000fc80003f25270 */
[----:B0-----:R-:W-:Y:S02]  /*5600*/  SEL R2, RZ, 0x1, P1 ;  /* 0x00000001ff027807 */ /* 0x001fe40000800000 */
[----:B------:R-:W-:Y:S02]  /*5610*/  SEL R0, R0, RZ, P1 ;  /* 0x000000ff00007207 */ /* 0x000fe40000800000 */
[----:B------:R-:W-:-:S03]  /*5620*/  LOP3.LUT R7, R5, R2, RZ, 0x3c, !PT ;  /* 0x0000000205077212 */ /* 0x000fc600078e3cff */
[----:B------:R-:W-:Y:S01]  /*5630*/  IMAD R6, R0, 0x8, R3 ;  /* 0x0000000800067824 */ /* 0x000fe200078e0203 */
[----:B------:R-:W-:Y:S01]  /*5640*/  SHF.L.U32 R5, R7, 0x1f, RZ ;  /* 0x0000001f07057819 */ /* 0x000fe200000006ff */
[----:B-1----:R-:W-:Y:S06]  /*5650*/  @!P0 BRA `(.L_x_101) ;  /* 0x0000001800048947 */ /* 0x002fec0003800000 */
.L_x_149:
[----:B------:R-:W1:Y:S01]  /*5660*/  SYNCS.PHASECHK.TRANS64.TRYWAIT P0, [R6+URZ], R5 ;  /* 0x00000005060075a7 */ /* 0x000e62000800017f */
[----:B------:R-:W-:-:S05]  /*5670*/  VIADD R0, R0, 0x1 ;  /* 0x0000000100007836 */ /* 0x000fca0000000000 */
[----:B------:R-:W-:-:S04]  /*5680*/  ISETP.NE.AND P1, PT, R0, 0x29, PT ;  /* 0x000000290000780c */ /* 0x000fc80003f25270 */
[----:B------:R-:W-:Y:S02]  /*5690*/  SEL R2, RZ, 0x1, P1 ;  /* 0x00000001ff027807 */ /* 0x000fe40000800000 */
[----:B------:R-:W-:Y:S02]  /*56a0*/  SEL R0, R0, RZ, P1 ;  /* 0x000000ff00007207 */ /* 0x000fe40000800000 */
[----:B------:R-:W-:-:S03]  /*56b0*/  LOP3.LUT R7, R7, R2, RZ, 0x3c, !PT ;  /* 0x0000000207077212 */ /* 0x000fc600078e3cff */
[----:B0-----:R-:W-:Y:S01]  /*56c0*/  IMAD R9, R0, 0x8, R3 ;  /* 0x0000000800097824 */ /* 0x001fe200078e0203 */
[----:B------:R-:W-:Y:S01]  /*56d0*/  SHF.L.U32 R4, R7, 0x1f, RZ ;  /* 0x0000001f07047819 */ /* 0x000fe200000006ff */
[----:B-1----:R-:W-:Y:S06]  /*56e0*/  @!P0 BRA `(.L_x_102) ;  /* 0x0000001400f48947 */ /* 0x002fec0003800000 */
.L_x_150:
        /* <DEDUP_REMOVED lines=9> */
.L_x_151:
        /* <DEDUP_REMOVED lines=9> */
.L_x_152:
        /* <DEDUP_REMOVED lines=9> */
.L_x_153:
        /* <DEDUP_REMOVED lines=9> */
.L_x_154:
        /* <DEDUP_REMOVED lines=9> */
.L_x_155:
        /* <DEDUP_REMOVED lines=9> */
.L_x_156:
        /* <DEDUP_REMOVED lines=9> */
.L_x_157:
        /* <DEDUP_REMOVED lines=9> */
.L_x_158:
        /* <DEDUP_REMOVED lines=9> */
.L_x_159:
        /* <DEDUP_REMOVED lines=9> */
.L_x_160:
        /* <DEDUP_REMOVED lines=9> */
.L_x_161:
        /* <DEDUP_REMOVED lines=9> */
.L_x_162:
        /* <DEDUP_REMOVED lines=9> */
.L_x_163:
        /* <DEDUP_REMOVED lines=9> */
.L_x_164:
        /* <DEDUP_REMOVED lines=9> */
.L_x_165:
        /* <DEDUP_REMOVED lines=9> */
.L_x_166:
        /* <DEDUP_REMOVED lines=9> */
.L_x_167:
        /* <DEDUP_REMOVED lines=9> */
.L_x_168:
        /* <DEDUP_REMOVED lines=9> */
.L_x_169:
        /* <DEDUP_REMOVED lines=9> */
.L_x_170:
        /* <DEDUP_REMOVED lines=9> */
.L_x_171:
        /* <DEDUP_REMOVED lines=9> */
.L_x_172:
        /* <DEDUP_REMOVED lines=9> */
.L_x_173:
        /* <DEDUP_REMOVED lines=9> */
.L_x_174:
        /* <DEDUP_REMOVED lines=9> */
.L_x_175:
        /* <DEDUP_REMOVED lines=9> */
.L_x_176:
        /* <DEDUP_REMOVED lines=9> */
.L_x_177:
        /* <DEDUP_REMOVED lines=9> */
.L_x_178:
        /* <DEDUP_REMOVED lines=9> */
.L_x_179:
        /* <DEDUP_REMOVED lines=9> */
.L_x_180:
        /* <DEDUP_REMOVED lines=9> */
.L_x_181:
        /* <DEDUP_REMOVED lines=9> */
.L_x_182:
        /* <DEDUP_REMOVED lines=9> */
.L_x_183:
        /* <DEDUP_REMOVED lines=9> */
.L_x_184:
        /* <DEDUP_REMOVED lines=9> */
.L_x_185:
        /* <DEDUP_REMOVED lines=9> */
.L_x_186:
[----:B------:R-:W1:Y:S01]  /*6b30*/  SYNCS.PHASECHK.TRANS64.TRYWAIT P0, [R9+URZ], R4 ;  /* 0x00000004090075a7 */ /* 0x000e62000800017f */
[----:B------:R-:W-:-:S05]  /*6b40*/  VIADD R0, R0, 0x1 ;  /* 0x0000000100007836 */ /* 0x000fca0000000000 */
[----:B------:R-:W-:-:S04]  /*6b50*/  ISETP.NE.AND P1, PT, R0, 0x29, PT ;  /* 0x000000290000780c */ /* 0x000fc80003f25270 */
[----:B------:R-:W-:Y:S02]  /*6b60*/  SEL R2, RZ, 0x1, P1 ;  /* 0x00000001ff027807 */ /* 0x000fe40000800000 */
[----:B------:R-:W-:Y:S02]  /*6b70*/  SEL R0, R0, RZ, P1 ;  /* 0x000000ff00007207 */ /* 0x000fe40000800000 */
[----:B------:R-:W-:Y:S01]  /*6b80*/  LOP3.LUT R2, R7, R2, RZ, 0x3c, !PT ;  /* 0x0000000207027212 */ /* 0x000fe200078e3cff */
[----:B-1----:R-:W-:Y:S06]  /*6b90*/  @!P0 BRA `(.L_x_139) ;  /* 0x0000000c00ac8947 */ /* 0x002fec0003800000 */
.L_x_187:
[----:B------:R-:W-:Y:S01]  /*6ba0*/  IMAD R3, R0, 0x8, R3 ;  /* 0x0000000800037824 */ /* 0x000fe200078e0203 */
[----:B------:R-:W-:-:S07]  /*6bb0*/  SHF.L.U32 R0, R2, 0x1f, RZ ;  /* 0x0000001f02007819 */ /* 0x000fce00000006ff */
.L_x_140:
[----:B--2---:R2:W3:Y:S02]  /*6bc0*/  SYNCS.PHASECHK.TRANS64.TRYWAIT P0, [R3+URZ], R0 ;  /* 0x00000000030075a7 */ /* 0x0044e4000800017f */
[----:B---3--:R-:W-:Y:S05]  /*6bd0*/  @!P0 NANOSLEEP.SYNCS 0x989680 ;  /* 0x009896800000895d */ /* 0x008fea0003900000 */
[----:B------:R-:W3:Y:S02]  /*6be0*/  @!P0 SYNCS.PHASECHK.TRANS64 P0, [R3+URZ], R0 ;  /* 0x00000000030085a7 */ /* 0x000ee4000800007f */
[----:B---3--:R-:W-:Y:S05]  /*6bf0*/  @!P0 BRA `(.L_x_140) ;  /* 0xfffffffc00f08947 */ /* 0x008fea000383ffff */
.L_x_98:
[----:B------:R-:W-:Y:S05]  /*6c00*/  BSYNC B0 ;  /* 0x0000000000007941 */ /* 0x000fea0003800000 */
.L_x_97:
[----:B------:R-:W-:Y:S05]  /*6c10*/  EXIT ;  /* 0x000000000000794d */ /* 0x000fea0003800000 */
.L_x_18:
[----:B-1----:R1:W2:Y:S02]  /*6c20*/  SYNCS.PHASECHK.TRANS64.TRYWAIT P1, [R3+URZ], R0 ;  /* 0x00000000030075a7 */ /* 0x0022a4000802017f */
[----:B--2---:R-:W-:Y:S05]  /*6c30*/  @!P1 NANOSLEEP.SYNCS 0x989680 ;  /* 0x009896800000995d */ /* 0x004fea0003900000 */
[----:B------:R-:W2:Y:S02]  /*6c40*/  @!P1 SYNCS.PHASECHK.TRANS64 P1, [R3+URZ], R0 ;  /* 0x00000000030095a7 */ /* 0x000ea4000802007f */
[----:B--2---:R-:W-:Y:S05]  /*6c50*/  @!P1 BRA `(.L_x_18) ;  /* 0xfffffffc00f09947 */ /* 0x004fea000383ffff */
[----:B------:R-:W-:Y:S05]  /*6c60*/  BRA `(.L_x_17) ;  /* 0xffffffac00447947 */ /* 0x000fea000383ffff */
.L_x_23:
[----:B-1----:R-:W-:-:S04]  /*6c70*/  IMAD.U32 R4, RZ, RZ, UR4 ;  /* 0x00000004ff047e24 */ /* 0x002fc8000f8e00ff */
[----:B------:R1:W2:Y:S03]  /*6c80*/  SYNCS.PHASECHK.TRANS64.TRYWAIT P1, [R4+URZ], R3 ;  /* 0x00000003040075a7 */ /* 0x0002a6000802017f */
[----:B--2---:R-:W-:Y:S05]  /*6c90*/  @!P1 NANOSLEEP.SYNCS 0x989680 ;  /* 0x009896800000995d */ /* 0x004fea0003900000 */
[----:B------:R-:W2:Y:S02]  /*6ca0*/  @!P1 SYNCS.PHASECHK.TRANS64 P1, [R4+URZ], R3 ;  /* 0x00000003040095a7 */ /* 0x000ea4000802007f */
[----:B--2---:R-:W-:Y:S05]  /*6cb0*/  @!P1 BRA `(.L_x_23) ;  /* 0xfffffffc00ec9947 */ /* 0x004fea000383ffff */
[----:B------:R-:W-:Y:S05]  /*6cc0*/  BRA `(.L_x_22) ;  /* 0xffffffac00d87947 */ /* 0x000fea000383ffff */
.L_x_84:
[----:B------:R-:W-:Y:S01]  /*6cd0*/  BSSY B1, `(.L_x_141) ;  /* 0x0000006000017945 */ /* 0x000fe20003800000 */
[----:B------:R-:W-:-:S07]  /*6ce0*/  IMAD.MOV.U32 R15, RZ, RZ, -0x1 ;  /* 0xffffffffff0f7424 */ /* 0x000fce00078e00ff */
[----:B------:R-:W-:Y:S05]  /*6cf0*/  WARPSYNC.COLLECTIVE R15, `(.L_x_142) ;  /* 0x000000000f0c7348 */ /* 0x000fea0003c00000 */
[----:B------:R-:W-:Y:S02]  /*6d00*/  ELECT P6, UR62, PT ;  /* 0x00000000003e782f */ /* 0x000fe400038c0000 */
[----:B------:R-:W-:Y:S01]  /*6d10*/  MOV R14, UR62 ;  /* 0x0000003e000e7c02 */ /* 0x000fe20008000f00 */
[----:B------:R-:W-:Y:S10]  /*6d20*/  ENDCOLLECTIVE ;  /* 0x000000000000791b */ /* 0x000ff40003800000 */
.L_x_142:
[----:B------:R-:W-:Y:S05]  /*6d30*/  BSYNC B1 ;  /* 0x0000000000017941 */ /* 0x000fea0003800000 */
.L_x_141:
[----:B------:R-:W-:Y:S05]  /*6d40*/  BRA `(.L_x_143) ;  /* 0xffffffdc00147947 */ /* 0x000fea000383ffff */
.L_x_87:
[----:B0-----:R0:W1:Y:S02]  /*6d50*/  SYNCS.PHASECHK.TRANS64.TRYWAIT P1, [R14+URZ+0x148], R7 ;  /* 0x000148070e0075a7 */ /* 0x001064000802017f */
[----:B-1----:R-:W-:Y:S05]  /*6d60*/  @!P1 NANOSLEEP.SYNCS 0x989680 ;  /* 0x009896800000995d */ /* 0x002fea0003900000 */
[----:B------:R-:W1:Y:S02]  /*6d70*/  @!P1 SYNCS.PHASECHK.TRANS64 P1, [R14+URZ+0x148], R7 ;  /* 0x000148070e0095a7 */ /* 0x000e64000802007f */
[----:B-1----:R-:W-:Y:S05]  /*6d80*/  @!P1 BRA `(.L_x_87) ;  /* 0xfffffffc00f09947 */ /* 0x002fea000383ffff */
[----:B------:R-:W-:Y:S05]  /*6d90*/  BRA `(.L_x_144) ;  /* 0xffffffdc00487947 */ /* 0x000fea000383ffff */
.L_x_96:
[----:B------:R-:W-:Y:S01]  /*6da0*/  BSSY B0, `(.L_x_145) ;  /* 0x0000006000007945 */ /* 0x000fe20003800000 */
[----:B------:R-:W-:-:S07]  /*6db0*/  IMAD.MOV.U32 R15, RZ, RZ, -0x1 ;  /* 0xffffffffff0f7424 */ /* 0x000fce00078e00ff */
[----:B------:R-:W-:Y:S05]  /*6dc0*/  WARPSYNC.COLLECTIVE R15, `(.L_x_146) ;  /* 0x000000000f0c7348 */ /* 0x000fea0003c00000 */
[----:B------:R-:W-:Y:S02]  /*6dd0*/  ELECT P6, UR62, PT ;  /* 0x00000000003e782f */ /* 0x000fe400038c0000 */
[----:B------:R-:W-:Y:S01]  /*6de0*/  MOV R14, UR62 ;  /* 0x0000003e000e7c02 */ /* 0x000fe20008000f00 */
[----:B------:R-:W-:Y:S10]  /*6df0*/  ENDCOLLECTIVE ;  /* 0x000000000000791b */ /* 0x000ff40003800000 */
.L_x_146:
[----:B------:R-:W-:Y:S05]  /*6e00*/  BSYNC B0 ;  /* 0x0000000000007941 */ /* 0x000fea0003800000 */
.L_x_145:
[----:B------:R-:W-:Y:S05]  /*6e10*/  BRA `(.L_x_147) ;  /* 0xffffffe400987947 */ /* 0x000fea000383ffff */
.L_x_100:
[----:B0-----:R0:W1:Y:S02]  /*6e20*/  SYNCS.PHASECHK.TRANS64.TRYWAIT P0, [R7+URZ], R2 ;  /* 0x00000002070075a7 */ /* 0x001064000800017f */
[----:B-1----:R-:W-:Y:S05]  /*6e30*/  @!P0 NANOSLEEP.SYNCS 0x989680 ;  /* 0x009896800000895d */ /* 0x002fea0003900000 */
[----:B------:R-:W1:Y:S02]  /*6e40*/  @!P0 SYNCS.PHASECHK.TRANS64 P0, [R7+URZ], R2 ;  /* 0x00000002070085a7 */ /* 0x000e64000800007f */
[----:B-1----:R-:W-:Y:S05]  /*6e50*/  @!P0 BRA `(.L_x_100) ;  /* 0xfffffffc00f08947 */ /* 0x002fea000383ffff */
[----:B------:R-:W-:Y:S05]  /*6e60*/  BRA `(.L_x_148) ;  /* 0xffffffe400d87947 */ /* 0x000fea000383ffff */
.L_x_101:
[----:B0-----:R0:W1:Y:S02]  /*6e70*/  SYNCS.PHASECHK.TRANS64.TRYWAIT P0, [R9+URZ], R4 ;  /* 0x00000004090075a7 */ /* 0x001064000800017f */
[----:B-1----:R-:W-:Y:S05]  /*6e80*/  @!P0 NANOSLEEP.SYNCS 0x989680 ;  /* 0x009896800000895d */ /* 0x002fea0003900000 */
[----:B------:R-:W1:Y:S02]  /*6e90*/  @!P0 SYNCS.PHASECHK.TRANS64 P0, [R9+URZ], R4 ;  /* 0x00000004090085a7 */ /* 0x000e64000800007f */
[----:B-1----:R-:W-:Y:S05]  /*6ea0*/  @!P0 BRA `(.L_x_101) ;  /* 0xfffffffc00f08947 */ /* 0x002fea000383ffff */
[----:B------:R-:W-:Y:S05]  /*6eb0*/  BRA `(.L_x_149) ;  /* 0xffffffe400e87947 */ /* 0x000fea000383ffff */
.L_x_102:
[----:B0-----:R0:W1:Y:S02]  /*6ec0*/  SYNCS.PHASECHK.TRANS64.TRYWAIT P0, [R6+URZ], R5 ;  /* 0x00000005060075a7 */ /* 0x001064000800017f */
[----:B-1----:R-:W-:Y:S05]  /*6ed0*/  @!P0 NANOSLEEP.SYNCS 0x989680 ;  /* 0x009896800000895d */ /* 0x002fea0003900000 */
[----:B------:R-:W1:Y:S02]  /*6ee0*/  @!P0 SYNCS.PHASECHK.TRANS64 P0, [R6+URZ], R5 ;  /* 0x00000005060085a7 */ /* 0x000e64000800007f */
[----:B-1----:R-:W-:Y:S05]  /*6ef0*/  @!P0 BRA `(.L_x_102) ;  /* 0xfffffffc00f08947 */ /* 0x002fea000383ffff */
[----:B------:R-:W-:Y:S05]  /*6f00*/  BRA `(.L_x_150) ;  /* 0xffffffe400f87947 */ /* 0x000fea000383ffff */
.L_x_103:
[----:B0-----:R0:W1:Y:S02]  /*6f10*/  SYNCS.PHASECHK.TRANS64.TRYWAIT P0, [R9+URZ], R4 ;  /* 0x00000004090075a7 */ /* 0x001064000800017f */
[----:B-1----:R-:W-:Y:S05]  /*6f20*/  @!P0 NANOSLEEP.SYNCS 0x989680 ;  /* 0x009896800000895d */ /* 0x002fea0003900000 */
[----:B------:R-:W1:Y:S02]  /*6f30*/  @!P0 SYNCS.PHASECHK.TRANS64 P0, [R9+URZ], R4 ;  /* 0x00000004090085a7 */ /* 0x000e64000800007f */
[----:B-1----:R-:W-:Y:S05]  /*6f40*/  @!P0 BRA `(.L_x_103) ;  /* 0xfffffffc00f08947 */ /* 0x002fea000383ffff */
[----:B------:R-:W-:Y:S05]  /*6f50*/  BRA `(.L_x_151) ;  /* 0xffffffe800087947 */ /* 0x000fea000383ffff */
.L_x_104:
[----:B0-----:R0:W1:Y:S02]  /*6f60*/  SYNCS.PHASECHK.TRANS64.TRYWAIT P0, [R6+URZ], R5 ;  /* 0x00000005060075a7 */ /* 0x001064000800017f */
[----:B-1----:R-:W-:Y:S05]  /*6f70*/  @!P0 NANOSLEEP.SYNCS 0x989680 ;  /* 0x009896800000895d */ /* 0x002fea0003900000 */
[----:B------:R-:W1:Y:S02]  /*6f80*/  @!P0 SYNCS.PHASECHK.TRANS64 P0, [R6+URZ], R5 ;  /* 0x00000005060085a7 */ /* 0x000e64000800007f */
[----:B-1----:R-:W-:Y:S05]  /*6f90*/  @!P0 BRA `(.L_x_104) ;  /* 0xfffffffc00f08947 */ /* 0x002fea000383ffff */
[----:B------:R-:W-:Y:S05]  /*6fa0*/  BRA `(.L_x_152) ;  /* 0xffffffe800187947 */ /* 0x000fea000383ffff */
.L_x_105:
[----:B0-----:R0:W1:Y:S02]  /*6fb0*/  SYNCS.PHASECHK.TRANS64.TRYWAIT P0, [R9+URZ], R4 ;  /* 0x00000004090075a7 */ /* 0x001064000800017f */
[----:B-1----:R-:W-:Y:S05]  /*6fc0*/  @!P0 NANOSLEEP.SYNCS 0x989680 ;  /* 0x009896800000895d */ /* 0x002fea0003900000 */
[----:B------:R-:W1:Y:S02]  /*6fd0*/  @!P0 SYNCS.PHASECHK.TRANS64 P0, [R9+URZ], R4 ;  /* 0x00000004090085a7 */ /* 0x000e64000800007f */
[----:B-1----:R-:W-:Y:S05]  /*6fe0*/  @!P0 BRA `(.L_x_105) ;  /* 0xfffffffc00f08947 */ /* 0x002fea000383ffff */
[----:B------:R-:W-:Y:S05]  /*6ff0*/  BRA `(.L_x_153) ;  /* 0xffffffe800287947 */ /* 0x000fea000383ffff */
.L_x_106:
[----:B0-----:R0:W1:Y:S02]  /*7000*/  SYNCS.PHASECHK.TRANS64.TRYWAIT P0, [R6+URZ], R5 ;  /* 0x00000005060075a7 */ /* 0x001064000800017f */
[----:B-1----:R-:W-:Y:S05]  /*7010*/  @!P0 NANOSLEEP.SYNCS 0x989680 ;  /* 0x009896800000895d */ /* 0x002fea0003900000 */
[----:B------:R-:W1:Y:S02]  /*7020*/  @!P0 SYNCS.PHASECHK.TRANS64 P0, [R6+URZ], R5 ;  /* 0x00000005060085a7 */ /* 0x000e64000800007f */
[----:B-1----:R-:W-:Y:S05]  /*7030*/  @!P0 BRA `(.L_x_106) ;  /* 0xfffffffc00f08947 */ /* 0x002fea000383ffff */
[----:B------:R-:W-:Y:S05]  /*7040*/  BRA `(.L_x_154) ;  /* 0xffffffe800387947 */ /* 0x000fea000383ffff */
.L_x_107:
[----:B0-----:R0:W1:Y:S02]  /*7050*/  SYNCS.PHASECHK.TRANS64.TRYWAIT P0, [R9+URZ], R4 ;  /* 0x00000004090075a7 */ /* 0x001064000800017f */
[----:B-1----:R-:W-:Y:S05]  /*7060*/  @!P0 NANOSLEEP.SYNCS 0x989680 ;  /* 0x009896800000895d */ /* 0x002fea0003900000 */
[----:B------:R-:W1:Y:S02]  /*7070*/  @!P0 SYNCS.PHASECHK.TRANS64 P0, [R9+URZ], R4 ;  /* 0x00000004090085a7 */ /* 0x000e64000800007f */
[----:B-1----:R-:W-:Y:S05]  /*7080*/  @!P0 BRA `(.L_x_107) ;  /* 0xfffffffc00f08947 */ /* 0x002fea000383ffff */
[----:B------:R-:W-:Y:S05]  /*7090*/  BRA `(.L_x_155) ;  /* 0xffffffe800487947 */ /* 0x000fea000383ffff */
.L_x_108:
[----:B0-----:R0:W1:Y:S02]  /*70a0*/  SYNCS.PHASECHK.TRANS64.TRYWAIT P0, [R6+URZ], R5 ;  /* 0x00000005060075a7 */ /* 0x001064000800017f */
[----:B-1----:R-:W-:Y:S05]  /*70b0*/  @!P0 NANOSLEEP.SYNCS 0x989680 ;  /* 0x009896800000895d */ /* 0x002fea0003900000 */
[----:B------:R-:W1:Y:S02]  /*70c0*/  @!P0 SYNCS.PHASECHK.TRANS64 P0, [R6+URZ], R5 ;  /* 0x00000005060085a7 */ /* 0x000e64000800007f */
[----:B-1----:R-:W-:Y:S05]  /*70d0*/  @!P0 BRA `(.L_x_108) ;  /* 0xfffffffc00f08947 */ /* 0x002fea000383ffff */
[----:B------:R-:W-:Y:S05]  /*70e0*/  BRA `(.L_x_156) ;  /* 0xffffffe800587947 */ /* 0x000fea000383ffff */
.L_x_109:
[----:B0-----:R0:W1:Y:S02]  /*70f0*/  SYNCS.PHASECHK.TRANS64.TRYWAIT P0, [R9+URZ], R4 ;  /* 0x00000004090075a7 */ /* 0x001064000800017f */
[----:B-1----:R-:W-:Y:S05]  /*7100*/  @!P0 NANOSLEEP.SYNCS 0x989680 ;  /* 0x009896800000895d */ /* 0x002fea0003900000 */
[----:B------:R-:W1:Y:S02]  /*7110*/  @!P0 SYNCS.PHASECHK.TRANS64 P0, [R9+URZ], R4 ;  /* 0x00000004090085a7 */ /* 0x000e64000800007f */
[----:B-1----:R-:W-:Y:S05]  /*7120*/  @!P0 BRA `(.L_x_109) ;  /* 0xfffffffc00f08947 */ /* 0x002fea000383ffff */
[----:B------:R-:W-:Y:S05]  /*7130*/  BRA `(.L_x_157) ;  /* 0xffffffe800687947 */ /* 0x000fea000383ffff */
.L_x_110:
[----:B0-----:R0:W1:Y:S02]  /*7140*/  SYNCS.PHASECHK.TRANS64.TRYWAIT P0, [R6+URZ], R5 ;  /* 0x00000005060075a7 */ /* 0x001064000800017f */
[----:B-1----:R-:W-:Y:S05]  /*7150*/  @!P0 NANOSLEEP.SYNCS 0x989680 ;  /* 0x009896800000895d */ /* 0x002fea0003900000 */
[----:B------:R-:W1:Y:S02]  /*7160*/  @!P0 SYNCS.PHASECHK.TRANS64 P0, [R6+URZ], R5 ;  /* 0x00000005060085a7 */ /* 0x000e64000800007f */
[----:B-1----:R-:W-:Y:S05]  /*7170*/  @!P0 BRA `(.L_x_110) ;  /* 0xfffffffc00f08947 */ /* 0x002fea000383ffff */
[----:B------:R-:W-:Y:S05]  /*7180*/  BRA `(.L_x_158) ;  /* 0xffffffe800787947 */ /* 0x000fea000383ffff */
.L_x_111:
[----:B0-----:R0:W1:Y:S02]  /*7190*/  SYNCS.PHASECHK.TRANS64.TRYWAIT P0, [R9+URZ], R4 ;  /* 0x00000004090075a7 */ /* 0x001064000800017f */
[----:B-1----:R-:W-:Y:S05]  /*71a0*/  @!P0 NANOSLEEP.SYNCS 0x989680 ;  /* 0x009896800000895d */ /* 0x002fea0003900000 */
[----:B------:R-:W1:Y:S02]  /*71b0*/  @!P0 SYNCS.PHASECHK.TRANS64 P0, [R9+URZ], R4 ;  /* 0x00000004090085a7 */ /* 0x000e64000800007f */
[----:B-1----:R-:W-:Y:S05]  /*71c0*/  @!P0 BRA `(.L_x_111) ;  /* 0xfffffffc00f08947 */ /* 0x002fea000383ffff */
[----:B------:R-:W-:Y:S05]  /*71d0*/  BRA `(.L_x_159) ;  /* 0xffffffe800887947 */ /* 0x000fea000383ffff */
.L_x_112:
[----:B0-----:R0:W1:Y:S02]  /*71e0*/  SYNCS.PHASECHK.TRANS64.TRYWAIT P0, [R6+URZ], R5 ;  /* 0x00000005060075a7 */ /* 0x001064000800017f */
[----:B-1----:R-:W-:Y:S05]  /*71f0*/  @!P0 NANOSLEEP.SYNCS 0x989680 ;  /* 0x009896800000895d */ /* 0x002fea0003900000 */
[----:B------:R-:W1:Y:S02]  /*7200*/  @!P0 SYNCS.PHASECHK.TRANS64 P0, [R6+URZ], R5 ;  /* 0x00000005060085a7 */ /* 0x000e64000800007f */
[----:B-1----:R-:W-:Y:S05]  /*7210*/  @!P0 BRA `(.L_x_112) ;  /* 0xfffffffc00f08947 */ /* 0x002fea000383ffff */
[----:B------:R-:W-:Y:S05]  /*7220*/  BRA `(.L_x_160) ;  /* 0xffffffe800987947 */ /* 0x000fea000383ffff */
.L_x_113:
[----:B0-----:R0:W1:Y:S02]  /*7230*/  SYNCS.PHASECHK.TRANS64.TRYWAIT P0, [R9+URZ], R4 ;  /* 0x00000004090075a7 */ /* 0x001064000800017f */
[----:B-1----:R-:W-:Y:S05]  /*7240*/  @!P0 NANOSLEEP.SYNCS 0x989680 ;  /* 0x009896800000895d */ /* 0x002fea0003900000 */
[----:B------:R-:W1:Y:S02]  /*7250*/  @!P0 SYNCS.PHASECHK.TRANS64 P0, [R9+URZ], R4 ;  /* 0x00000004090085a7 */ /* 0x000e64000800007f */
[----:B-1----:R-:W-:Y:S05]  /*7260*/  @!P0 BRA `(.L_x_113) ;  /* 0xfffffffc00f08947 */ /* 0x002fea000383ffff */
[----:B------:R-:W-:Y:S05]  /*7270*/  BRA `(.L_x_161) ;  /* 0xffffffe800a87947 */ /* 0x000fea000383ffff */
.L_x_114:
[----:B0-----:R0:W1:Y:S02]  /*7280*/  SYNCS.PHASECHK.TRANS64.TRYWAIT P0, [R6+URZ], R5 ;  /* 0x00000005060075a7 */ /* 0x001064000800017f */
[----:B-1----:R-:W-:Y:S05]  /*7290*/  @!P0 NANOSLEEP.SYNCS 0x989680 ;  /* 0x009896800000895d */ /* 0x002fea0003900000 */
[----:B------:R-:W1:Y:S02]  /*72a0*/  @!P0 SYNCS.PHASECHK.TRANS64 P0, [R6+URZ], R5 ;  /* 0x00000005060085a7 */ /* 0x000e64000800007f */
[----:B-1----:R-:W-:Y:S05]  /*72b0*/  @!P0 BRA `(.L_x_114) ;  /* 0xfffffffc00f08947 */ /* 0x002fea000383ffff */
[----:B------:R-:W-:Y:S05]  /*72c0*/  BRA `(.L_x_162) ;  /* 0xffffffe800b87947 */ /* 0x000fea000383ffff */
.L_x_115:
[----:B0-----:R0:W1:Y:S02]  /*72d0*/  SYNCS.PHASECHK.TRANS64.TRYWAIT P0, [R9+URZ], R4 ;  /* 0x00000004090075a7 */ /* 0x001064000800017f */
[----:B-1----:R-:W-:Y:S05]  /*72e0*/  @!P0 NANOSLEEP.SYNCS 0x989680 ;  /* 0x009896800000895d */ /* 0x002fea0003900000 */
[----:B------:R-:W1:Y:S02]  /*72f0*/  @!P0 SYNCS.PHASECHK.TRANS64 P0, [R9+URZ], R4 ;  /* 0x00000004090085a7 */ /* 0x000e64000800007f */
[----:B-1----:R-:W-:Y:S05]  /*7300*/  @!P0 BRA `(.L_x_115) ;  /* 0xfffffffc00f08947 */ /* 0x002fea000383ffff */
[----:B------:R-:W-:Y:S05]  /*7310*/  BRA `(.L_x_163) ;  /* 0xffffffe800c87947 */ /* 0x000fea000383ffff */
.L_x_116:
[----:B0-----:R0:W1:Y:S02]  /*7320*/  SYNCS.PHASECHK.TRANS64.TRYWAIT P0, [R6+URZ], R5 ;  /* 0x00000005060075a7 */ /* 0x001064000800017f */
[----:B-1----:R-:W-:Y:S05]  /*7330*/  @!P0 NANOSLEEP.SYNCS 0x989680 ;  /* 0x009896800000895d */ /* 0x002fea0003900000 */
[----:B------:R-:W1:Y:S02]  /*7340*/  @!P0 SYNCS.PHASECHK.TRANS64 P0, [R6+URZ], R5 ;  /* 0x00000005060085a7 */ /* 0x000e64000800007f */
[----:B-1----:R-:W-:Y:S05]  /*7350*/  @!P0 BRA `(.L_x_116) ;  /* 0xfffffffc00f08947 */ /* 0x002fea000383ffff */
[----:B------:R-:W-:Y:S05]  /*7360*/  BRA `(.L_x_164) ;  /* 0xffffffe800d87947 */ /* 0x000fea000383ffff */
.L_x_117:
[----:B0-----:R0:W1:Y:S02]  /*7370*/  SYNCS.PHASECHK.TRANS64.TRYWAIT P0, [R9+URZ], R4 ;  /* 0x00000004090075a7 */ /* 0x001064000800017f */
[----:B-1----:R-:W-:Y:S05]  /*7380*/  @!P0 NANOSLEEP.SYNCS 0x989680 ;  /* 0x009896800000895d */ /* 0x002fea0003900000 */
[----:B------:R-:W1:Y:S02]  /*7390*/  @!P0 SYNCS.PHASECHK.TRANS64 P0, [R9+URZ], R4 ;  /* 0x00000004090085a7 */ /* 0x000e64000800007f */
[----:B-1----:R-:W-:Y:S05]  /*73a0*/  @!P0 BRA `(.L_x_117) ;  /* 0xfffffffc00f08947 */ /* 0x002fea000383ffff */
[----:B------:R-:W-:Y:S05]  /*73b0*/  BRA `(.L_x_165) ;  /* 0xffffffe800e87947 */ /* 0x000fea000383ffff */
.L_x_118:
[----:B0-----:R0:W1:Y:S02]  /*73c0*/  SYNCS.PHASECHK.TRANS64.TRYWAIT P0, [R6+URZ], R5 ;  /* 0x00000005060075a7 */ /* 0x001064000800017f */
[----:B-1----:R-:W-:Y:S05]  /*73d0*/  @!P0 NANOSLEEP.SYNCS 0x989680 ;  /* 0x009896800000895d */ /* 0x002fea0003900000 */
[----:B------:R-:W1:Y:S02]  /*73e0*/  @!P0 SYNCS.PHASECHK.TRANS64 P0, [R6+URZ], R5 ;  /* 0x00000005060085a7 */ /* 0x000e64000800007f */
[----:B-1----:R-:W-:Y:S05]  /*73f0*/  @!P0 BRA `(.L_x_118) ;  /* 0xfffffffc00f08947 */ /* 0x002fea000383ffff */
[----:B------:R-:W-:Y:S05]  /*7400*/  BRA `(.L_x_166) ;  /* 0xffffffe800f87947 */ /* 0x000fea000383ffff */
.L_x_119:
[----:B0-----:R0:W1:Y:S02]  /*7410*/  SYNCS.PHASECHK.TRANS64.TRYWAIT P0, [R9+URZ], R4 ;  /* 0x00000004090075a7 */ /* 0x001064000800017f */
[----:B-1----:R-:W-:Y:S05]  /*7420*/  @!P0 NANOSLEEP.SYNCS 0x989680 ;  /* 0x009896800000895d */ /* 0x002fea0003900000 */
[----:B------:R-:W1:Y:S02]  /*7430*/  @!P0 SYNCS.PHASECHK.TRANS64 P0, [R9+URZ], R4 ;  /* 0x00000004090085a7 */ /* 0x000e64000800007f */
[----:B-1----:R-:W-:Y:S05]  /*7440*/  @!P0 BRA `(.L_x_119) ;  /* 0xfffffffc00f08947 */ /* 0x002fea000383ffff */
[----:B------:R-:W-:Y:S05]  /*7450*/  BRA `(.L_x_167) ;  /* 0xffffffec00087947 */ /* 0x000fea000383ffff */
.L_x_120:
[----:B0-----:R0:W1:Y:S02]  /*7460*/  SYNCS.PHASECHK.TRANS64.TRYWAIT P0, [R6+URZ], R5 ;  /* 0x00000005060075a7 */ /* 0x001064000800017f */
[----:B-1----:R-:W-:Y:S05]  /*7470*/  @!P0 NANOSLEEP.SYNCS 0x989680 ;  /* 0x009896800000895d */ /* 0x002fea0003900000 */
[----:B------:R-:W1:Y:S02]  /*7480*/  @!P0 SYNCS.PHASECHK.TRANS64 P0, [R6+URZ], R5 ;  /* 0x00000005060085a7 */ /* 0x000e64000800007f */
[----:B-1----:R-:W-:Y:S05]  /*7490*/  @!P0 BRA `(.L_x_120) ;  /* 0xfffffffc00f08947 */ /* 0x002fea000383ffff */
[----:B------:R-:W-:Y:S05]  /*74a0*/  BRA `(.L_x_168) ;  /* 0xffffffec00187947 */ /* 0x000fea000383ffff */
.L_x_121:
[----:B0-----:R0:W1:Y:S02]  /*74b0*/  SYNCS.PHASECHK.TRANS64.TRYWAIT P0, [R9+URZ], R4 ;  /* 0x00000004090075a7 */ /* 0x001064000800017f */
[----:B-1----:R-:W-:Y:S05]  /*74c0*/  @!P0 NANOSLEEP.SYNCS 0x989680 ;  /* 0x009896800000895d */ /* 0x002fea0003900000 */
[----:B------:R-:W1:Y:S02]  /*74d0*/  @!P0 SYNCS.PHASECHK.TRANS64 P0, [R9+URZ], R4 ;  /* 0x00000004090085a7 */ /* 0x000e64000800007f */
[----:B-1----:R-:W-:Y:S05]  /*74e0*/  @!P0 BRA `(.L_x_121) ;  /* 0xfffffffc00f08947 */ /* 0x002fea000383ffff */
[----:B------:R-:W-:Y:S05]  /*74f0*/  BRA `(.L_x_169) ;  /* 0xffffffec00287947 */ /* 0x000fea000383ffff */
.L_x_122:
[----:B0-----:R0:W1:Y:S02]  /*7500*/  SYNCS.PHASECHK.TRANS64.TRYWAIT P0, [R6+URZ], R5 ;  /* 0x00000005060075a7 */ /* 0x001064000800017f */
[----:B-1----:R-:W-:Y:S05]  /*7510*/  @!P0 NANOSLEEP.SYNCS 0x989680 ;  /* 0x009896800000895d */ /* 0x002fea0003900000 */
[----:B------:R-:W1:Y:S02]  /*7520*/  @!P0 SYNCS.PHASECHK.TRANS64 P0, [R6+URZ], R5 ;  /* 0x00000005060085a7 */ /* 0x000e64000800007f */
[----:B-1----:R-:W-:Y:S05]  /*7530*/  @!P0 BRA `(.L_x_122) ;  /* 0xfffffffc00f08947 */ /* 0x002fea000383ffff */
[----:B------:R-:W-:Y:S05]  /*7540*/  BRA `(.L_x_170) ;  /* 0xffffffec00387947 */ /* 0x000fea000383ffff */
.L_x_123:
[----:B0-----:R0:W1:Y:S02]  /*7550*/  SYNCS.PHASECHK.TRANS64.TRYWAIT P0, [R9+URZ], R4 ;  /* 0x00000004090075a7 */ /* 0x001064000800017f */
[----:B-1----:R-:W-:Y:S05]  /*7560*/  @!P0 NANOSLEEP.SYNCS 0x989680 ;  /* 0x009896800000895d */ /* 0x002fea0003900000 */
[----:B------:R-:W1:Y:S02]  /*7570*/  @!P0 SYNCS.PHASECHK.TRANS64 P0, [R9+URZ], R4 ;  /* 0x00000004090085a7 */ /* 0x000e64000800007f */
[----:B-1----:R-:W-:Y:S05]  /*7580*/  @!P0 BRA `(.L_x_123) ;  /* 0xfffffffc00f08947 */ /* 0x002fea000383ffff */
[----:B------:R-:W-:Y:S05]  /*7590*/  BRA `(.L_x_171) ;  /* 0xffffffec00487947 */ /* 0x000fea000383ffff */
.L_x_124:
[----:B0-----:R0:W1:Y:S02]  /*75a0*/  SYNCS.PHASECHK.TRANS64.TRYWAIT P0, [R6+URZ], R5 ;  /* 0x00000005060075a7 */ /* 0x001064000800017f */
[----:B-1----:R-:W-:Y:S05]  /*75b0*/  @!P0 NANOSLEEP.SYNCS 0x989680 ;  /* 0x009896800000895d */ /* 0x002fea0003900000 */
[----:B------:R-:W1:Y:S02]  /*75c0*/  @!P0 SYNCS.PHASECHK.TRANS64 P0, [R6+URZ], R5 ;  /* 0x00000005060085a7 */ /* 0x000e64000800007f */
[----:B-1----:R-:W-:Y:S05]  /*75d0*/  @!P0 BRA `(.L_x_124) ;  /* 0xfffffffc00f08947 */ /* 0x002fea000383ffff */
[----:B------:R-:W-:Y:S05]  /*75e0*/  BRA `(.L_x_172) ;  /* 0xffffffec00587947 */ /* 0x000fea000383ffff */
.L_x_125:
[----:B0-----:R0:W1:Y:S02]  /*75f0*/  SYNCS.PHASECHK.TRANS64.TRYWAIT P0, [R9+URZ], R4 ;  /* 0x00000004090075a7 */ /* 0x001064000800017f */
[----:B-1----:R-:W-:Y:S05]  /*7600*/  @!P0 NANOSLEEP.SYNCS 0x989680 ;  /* 0x009896800000895d */ /* 0x002fea0003900000 */
[----:B------:R-:W1:Y:S02]  /*7610*/  @!P0 SYNCS.PHASECHK.TRANS64 P0, [R9+URZ], R4 ;  /* 0x00000004090085a7 */ /* 0x000e64000800007f */
[----:B-1----:R-:W-:Y:S05]  /*7620*/  @!P0 BRA `(.L_x_125) ;  /* 0xfffffffc00f08947 */ /* 0x002fea000383ffff */
[----:B------:R-:W-:Y:S05]  /*7630*/  BRA `(.L_x_173) ;  /* 0xffffffec00687947 */ /* 0x000fea000383ffff */
.L_x_126:
[----:B0-----:R0:W1:Y:S02]  /*7640*/  SYNCS.PHASECHK.TRANS64.TRYWAIT P0, [R6+URZ], R5 ;  /* 0x00000005060075a7 */ /* 0x001064000800017f */
[----:B-1----:R-:W-:Y:S05]  /*7650*/  @!P0 NANOSLEEP.SYNCS 0x989680 ;  /* 0x009896800000895d */ /* 0x002fea0003900000 */
[----:B------:R-:W1:Y:S02]  /*7660*/  @!P0 SYNCS.PHASECHK.TRANS64 P0, [R6+URZ], R5 ;  /* 0x00000005060085a7 */ /* 0x000e64000800007f */
[----:B-1----:R-:W-:Y:S05]  /*7670*/  @!P0 BRA `(.L_x_126) ;  /* 0xfffffffc00f08947 */ /* 0x002fea000383ffff */
[----:B------:R-:W-:Y:S05]  /*7680*/  BRA `(.L_x_174) ;  /* 0xffffffec00787947 */ /* 0x000fea000383ffff */
.L_x_127:
[----:B0-----:R0:W1:Y:S02]  /*7690*/  SYNCS.PHASECHK.TRANS64.TRYWAIT P0, [R9+URZ], R4 ;  /* 0x00000004090075a7 */ /* 0x001064000800017f */
[----:B-1----:R-:W-:Y:S05]  /*76a0*/  @!P0 NANOSLEEP.SYNCS 0x989680 ;  /* 0x009896800000895d */ /* 0x002fea0003900000 */
[----:B------:R-:W1:Y:S02]  /*76b0*/  @!P0 SYNCS.PHASECHK.TRANS64 P0, [R9+URZ], R4 ;  /* 0x00000004090085a7 */ /* 0x000e64000800007f */
[----:B-1----:R-:W-:Y:S05]  /*76c0*/  @!P0 BRA `(.L_x_127) ;  /* 0xfffffffc00f08947 */ /* 0x002fea000383ffff */
[----:B------:R-:W-:Y:S05]  /*76d0*/  BRA `(.L_x_175) ;  /* 0xffffffec00887947 */ /* 0x000fea000383ffff */
.L_x_128:
[----:B0-----:R0:W1:Y:S02]  /*76e0*/  SYNCS.PHASECHK.TRANS64.TRYWAIT P0, [R6+URZ], R5 ;  /* 0x00000005060075a7 */ /* 0x001064000800017f */
[----:B-1----:R-:W-:Y:S05]  /*76f0*/  @!P0 NANOSLEEP.SYNCS 0x989680 ;  /* 0x009896800000895d */ /* 0x002fea0003900000 */
[----:B------:R-:W1:Y:S02]  /*7700*/  @!P0 SYNCS.PHASECHK.TRANS64 P0, [R6+URZ], R5 ;  /* 0x00000005060085a7 */ /* 0x000e64000800007f */
[----:B-1----:R-:W-:Y:S05]  /*7710*/  @!P0 BRA `(.L_x_128) ;  /* 0xfffffffc00f08947 */ /* 0x002fea000383ffff */
[----:B------:R-:W-:Y:S05]  /*7720*/  BRA `(.L_x_176) ;  /* 0xffffffec00987947 */ /* 0x000fea000383ffff */
.L_x_129:
[----:B0-----:R0:W1:Y:S02]  /*7730*/  SYNCS.PHASECHK.TRANS64.TRYWAIT P0, [R9+URZ], R4 ;  /* 0x00000004090075a7 */ /* 0x001064000800017f */
[----:B-1----:R-:W-:Y:S05]  /*7740*/  @!P0 NANOSLEEP.SYNCS 0x989680 ;  /* 0x009896800000895d */ /* 0x002fea0003900000 */
[----:B------:R-:W1:Y:S02]  /*7750*/  @!P0 SYNCS.PHASECHK.TRANS64 P0, [R9+URZ], R4 ;  /* 0x00000004090085a7 */ /* 0x000e64000800007f */
[----:B-1----:R-:W-:Y:S05]  /*7760*/  @!P0 BRA `(.L_x_129) ;  /* 0xfffffffc00f08947 */ /* 0x002fea000383ffff */
[----:B------:R-:W-:Y:S05]  /*7770*/  BRA `(.L_x_177) ;  /* 0xffffffec00a87947 */ /* 0x000fea000383ffff */
.L_x_130:
[----:B0-----:R0:W1:Y:S02]  /*7780*/  SYNCS.PHASECHK.TRANS64.TRYWAIT P0, [R6+URZ], R5 ;  /* 0x00000005060075a7 */ /* 0x001064000800017f */
[----:B-1----:R-:W-:Y:S05]  /*7790*/  @!P0 NANOSLEEP.SYNCS 0x989680 ;  /* 0x009896800000895d */ /* 0x002fea0003900000 */
[----:B------:R-:W1:Y:S02]  /*77a0*/  @!P0 SYNCS.PHASECHK.TRANS64 P0, [R6+URZ], R5 ;  /* 0x00000005060085a7 */ /* 0x000e64000800007f */
[----:B-1----:R-:W-:Y:S05]  /*77b0*/  @!P0 BRA `(.L_x_130) ;  /* 0xfffffffc00f08947 */ /* 0x002fea000383ffff */
[----:B------:R-:W-:Y:S05]  /*77c0*/  BRA `(.L_x_178) ;  /* 0xffffffec00b87947 */ /* 0x000fea000383ffff */
.L_x_131:
[----:B0-----:R0:W1:Y:S02]  /*77d0*/  SYNCS.PHASECHK.TRANS64.TRYWAIT P0, [R9+URZ], R4 ;  /* 0x00000004090075a7 */ /* 0x001064000800017f */
[----:B-1----:R-:W-:Y:S05]  /*77e0*/  @!P0 NANOSLEEP.SYNCS 0x989680 ;  /* 0x009896800000895d */ /* 0x002fea0003900000 */
[----:B------:R-:W1:Y:S02]  /*77f0*/  @!P0 SYNCS.PHASECHK.TRANS64 P0, [R9+URZ], R4 ;  /* 0x00000004090085a7 */ /* 0x000e64000800007f */
[----:B-1----:R-:W-:Y:S05]  /*7800*/  @!P0 BRA `(.L_x_131) ;  /* 0xfffffffc00f08947 */ /* 0x002fea000383ffff */
[----:B------:R-:W-:Y:S05]  /*7810*/  BRA `(.L_x_179) ;  /* 0xffffffec00c87947 */ /* 0x000fea000383ffff */
.L_x_132:
[----:B0-----:R0:W1:Y:S02]  /*7820*/  SYNCS.PHASECHK.TRANS64.TRYWAIT P0, [R6+URZ], R5 ;  /* 0x00000005060075a7 */ /* 0x001064000800017f */
[----:B-1----:R-:W-:Y:S05]  /*7830*/  @!P0 NANOSLEEP.SYNCS 0x989680 ;  /* 0x009896800000895d */ /* 0x002fea0003900000 */
[----:B------:R-:W1:Y:S02]  /*7840*/  @!P0 SYNCS.PHASECHK.TRANS64 P0, [R6+URZ], R5 ;  /* 0x00000005060085a7 */ /* 0x000e64000800007f */
[----:B-1----:R-:W-:Y:S05]  /*7850*/  @!P0 BRA `(.L_x_132) ;  /* 0xfffffffc00f08947 */ /* 0x002fea000383ffff */
[----:B------:R-:W-:Y:S05]  /*7860*/  BRA `(.L_x_180) ;  /* 0xffffffec00d87947 */ /* 0x000fea000383ffff */
.L_x_133:
[----:B0-----:R0:W1:Y:S02]  /*7870*/  SYNCS.PHASECHK.TRANS64.TRYWAIT P0, [R9+URZ], R4 ;  /* 0x00000004090075a7 */ /* 0x001064000800017f */
[----:B-1----:R-:W-:Y:S05]  /*7880*/  @!P0 NANOSLEEP.SYNCS 0x989680 ;  /* 0x009896800000895d */ /* 0x002fea0003900000 */
[----:B------:R-:W1:Y:S02]  /*7890*/  @!P0 SYNCS.PHASECHK.TRANS64 P0, [R9+URZ], R4 ;  /* 0x00000004090085a7 */ /* 0x000e64000800007f */
[----:B-1----:R-:W-:Y:S05]  /*78a0*/  @!P0 BRA `(.L_x_133) ;  /* 0xfffffffc00f08947 */ /* 0x002fea000383ffff */
[----:B------:R-:W-:Y:S05]  /*78b0*/  BRA `(.L_x_181) ;  /* 0xffffffec00e87947 */ /* 0x000fea000383ffff */
.L_x_134:
[----:B0-----:R0:W1:Y:S02]  /*78c0*/  SYNCS.PHASECHK.TRANS64.TRYWAIT P0, [R6+URZ], R5 ;  /* 0x00000005060075a7 */ /* 0x001064000800017f */
[----:B-1----:R-:W-:Y:S05]  /*78d0*/  @!P0 NANOSLEEP.SYNCS 0x989680 ;  /* 0x009896800000895d */ /* 0x002fea0003900000 */
[----:B------:R-:W1:Y:S02]  /*78e0*/  @!P0 SYNCS.PHASECHK.TRANS64 P0, [R6+URZ], R5 ;  /* 0x00000005060085a7 */ /* 0x000e64000800007f */
[----:B-1----:R-:W-:Y:S05]  /*78f0*/  @!P0 BRA `(.L_x_134) ;  /* 0xfffffffc00f08947 */ /* 0x002fea000383ffff */
[----:B------:R-:W-:Y:S05]  /*7900*/  BRA `(.L_x_182) ;  /* 0xffffffec00f87947 */ /* 0x000fea000383ffff */
.L_x_135:
[----:B0-----:R0:W1:Y:S02]  /*7910*/  SYNCS.PHASECHK.TRANS64.TRYWAIT P0, [R9+URZ], R4 ;  /* 0x00000004090075a7 */ /* 0x001064000800017f */
[----:B-1----:R-:W-:Y:S05]  /*7920*/  @!P0 NANOSLEEP.SYNCS 0x989680 ;  /* 0x009896800000895d */ /* 0x002fea0003900000 */
[----:B------:R-:W1:Y:S02]  /*7930*/  @!P0 SYNCS.PHASECHK.TRANS64 P0, [R9+URZ], R4 ;  /* 0x00000004090085a7 */ /* 0x000e64000800007f */
[----:B-1----:R-:W-:Y:S05]  /*7940*/  @!P0 BRA `(.L_x_135) ;  /* 0xfffffffc00f08947 */ /* 0x002fea000383ffff */
[----:B------:R-:W-:Y:S05]  /*7950*/  BRA `(.L_x_183) ;  /* 0xfffffff000087947 */ /* 0x000fea000383ffff */
.L_x_136:
[----:B0-----:R0:W1:Y:S02]  /*7960*/  SYNCS.PHASECHK.TRANS64.TRYWAIT P0, [R6+URZ], R5 ;  /* 0x00000005060075a7 */ /* 0x001064000800017f */
[----:B-1----:R-:W-:Y:S05]  /*7970*/  @!P0 NANOSLEEP.SYNCS 0x989680 ;  /* 0x009896800000895d */ /* 0x002fea0003900000 */
[----:B------:R-:W1:Y:S02]  /*7980*/  @!P0 SYNCS.PHASECHK.TRANS64 P0, [R6+URZ], R5 ;  /* 0x00000005060085a7 */ /* 0x000e64000800007f */
[----:B-1----:R-:W-:Y:S05]  /*7990*/  @!P0 BRA `(.L_x_136) ;  /* 0xfffffffc00f08947 */ /* 0x002fea000383ffff */
[----:B------:R-:W-:Y:S05]  /*79a0*/  BRA `(.L_x_184) ;  /* 0xfffffff000187947 */ /* 0x000fea000383ffff */
.L_x_137:
[----:B0-----:R0:W1:Y:S02]  /*79b0*/  SYNCS.PHASECHK.TRANS64.TRYWAIT P0, [R9+URZ], R4 ;  /* 0x00000004090075a7 */ /* 0x001064000800017f */
[----:B-1----:R-:W-:Y:S05]  /*79c0*/  @!P0 NANOSLEEP.SYNCS 0x989680 ;  /* 0x009896800000895d */ /* 0x002fea0003900000 */
[----:B------:R-:W1:Y:S02]  /*79d0*/  @!P0 SYNCS.PHASECHK.TRANS64 P0, [R9+URZ], R4 ;  /* 0x00000004090085a7 */ /* 0x000e64000800007f */
[----:B-1----:R-:W-:Y:S05]  /*79e0*/  @!P0 BRA `(.L_x_137) ;  /* 0xfffffffc00f08947 */ /* 0x002fea000383ffff */
[----:B------:R-:W-:Y:S05]  /*79f0*/  BRA `(.L_x_185) ;  /* 0xfffffff000287947 */ /* 0x000fea000383ffff */
.L_x_138:
[----:B0-----:R0:W1:Y:S02]  /*7a00*/  SYNCS.PHASECHK.TRANS64.TRYWAIT P0, [R6+URZ], R5 ;  /* 0x00000005060075a7 */ /* 0x001064000800017f */
[----:B-1----:R-:W-:Y:S05]  /*7a10*/  @!P0 NANOSLEEP.SYNCS 0x989680 ;  /* 0x009896800000895d */ /* 0x002fea0003900000 */
[----:B------:R-:W1:Y:S02]  /*7a20*/  @!P0 SYNCS.PHASECHK.TRANS64 P0, [R6+URZ], R5 ;  /* 0x00000005060085a7 */ /* 0x000e64000800007f */
[----:B-1----:R-:W-:Y:S05]  /*7a30*/  @!P0 BRA `(.L_x_138) ;  /* 0xfffffffc00f08947 */ /* 0x002fea000383ffff */
[----:B------:R-:W-:Y:S05]  /*7a40*/  BRA `(.L_x_186) ;  /* 0xfffffff000387947 */ /* 0x000fea000383ffff */
.L_x_139:
[----:B-1----:R1:W2:Y:S02]  /*7a50*/  SYNCS.PHASECHK.TRANS64.TRYWAIT P0, [R9+URZ], R4 ;  /* 0x00000004090075a7 */ /* 0x0022a4000800017f */
[----:B--2---:R-:W-:Y:S05]  /*7a60*/  @!P0 NANOSLEEP.SYNCS 0x989680 ;  /* 0x009896800000895d */ /* 0x004fea0003900000 */
[----:B------:R-:W2:Y:S02]  /*7a70*/  @!P0 SYNCS.PHASECHK.TRANS64 P0, [R9+URZ], R4 ;  /* 0x00000004090085a7 */ /* 0x000ea4000800007f */
[----:B--2---:R-:W-:Y:S05]  /*7a80*/  @!P0 BRA `(.L_x_139) ;  /* 0xfffffffc00f08947 */ /* 0x004fea000383ffff */
[----:B------:R-:W-:Y:S05]  /*7a90*/  BRA `(.L_x_187) ;  /* 0xfffffff000407947 */ /* 0x000fea000383ffff */
.L_x_188:
[----:B------:R-:W-:-:S00]  /*7aa0*/  BRA `(.L_x_188) ;  /* 0xfffffffc00fc7947 */ /* 0x000fc0000383ffff */
[----:B------:R-:W-:-:S00]  /*7ab0*/  NOP ;  /* 0x0000000000007918 */ /* 0x000fc00000000000 */
        /* <DEDUP_REMOVED lines=12> */
.L_x_189:


//--------------------- .nv.global.init           --------------------------
	.section	.nv.global.init,"aw",@progbits
.nv.global.init:
	.type		$str$22,@object
	.size		$str$22,($str$23 - $str$22)
$str$22:
        /*0000*/ 	.byte	0x6b, 0x5f, 0x74, 0x69, 0x6c, 0x65, 0x5f, 0x63, 0x6f, 0x75, 0x6e, 0x74, 0x20, 0x3e, 0x3d, 0x20
        /*0010*/ 	.byte	0x31, 0x00
	.type		$str$23,@object
	.size		$str$23,(__unnamed_1 - $str$23)
$str$23:
        /*0012*/ 	.byte	0x2f, 0x74, 0x6d, 0x70, 0x2f, 0x63, 0x75, 0x74, 0x6c, 0x61, 0x73, 0x73, 0x5f, 0x73, 0x77, 0x65
        /*0022*/ 	.byte	0x65, 0x70, 0x5f, 0x73, 0x72, 0x63, 0x2f, 0x69, 0x6e, 0x63, 0x6c, 0x75, 0x64, 0x65, 0x2f, 0x63
        /*0032*/ 	.byte	0x75, 0x74, 0x6c, 0x61, 0x73, 0x73, 0x2f, 0x67, 0x65, 0x6d, 0x6d, 0x2f, 0x63, 0x6f, 0x6c, 0x6c
        /*0042*/ 	.byte	0x65, 0x63, 0x74, 0x69, 0x76, 0x65, 0x2f, 0x73, 0x6d, 0x39, 0x30, 0x5f, 0x6d, 0x6d, 0x61, 0x5f
        /*0052*/ 	.byte	0x74, 0x6d, 0x61, 0x5f, 0x67, 0x6d, 0x6d, 0x61, 0x5f, 0x73, 0x73, 0x5f, 0x77, 0x61, 0x72, 0x70
        /*0062*/ 	.byte	0x73, 0x70, 0x65, 0x63, 0x69, 0x61, 0x6c, 0x69, 0x7a, 0x65, 0x64, 0x2e, 0x68, 0x70, 0x70, 0x00
	.type		__unnamed_1,@object
	.size		__unnamed_1,(.L_0 - __unnamed_1)
__unnamed_1:
        /*0072*/ 	.byte	0x76, 0x6f, 0x69, 0x64, 0x20, 0x63, 0x75, 0x74, 0x6c, 0x61, 0x73, 0x73, 0x3a, 0x3a, 0x67, 0x65
        /* <DEDUP_REMOVED lines=180> */
        /*0bc2*/ 	.byte	0x79, 0x5d, 0x00
.L_0:


//--------------------- .nv.shared._ZN7cutlass13device_kernelINS_4gemm6kernel13GemmUniversalIN4cute5tupleIJiiiiEEENS1_10collective13CollectiveMmaINS1_34MainloopSm90TmaGmmaWarpSpecializedILi41ENS5_IJNS4_1CILi1EEESB_SB_EEENS1_35KernelTmaWarpSpecializedCooperativeEEENS5_IJNSA_ILi128EEENSA_ILi48EEENSA_ILi16EEEEEENS_10bfloat16_tENS5_IJlSB_lEEESJ_SK_NS4_8TiledMMAINS4_8MMA_AtomIJNS4_4SM904GMMA27MMA_64x16x16_F32BF16BF16_SSILNSO_5MajorE0ELSQ_0ELNSO_7ScaleInE1ELSR_1EEEEEENS4_6LayoutINS5_IJNSA_ILi2EEESB_SB_EEENS5_IJSB_NSA_ILi0EEESX_EEEEENS5_IJNS4_10UnderscoreES10_S10_EEEEENS4_13SM90_TMA_LOADENS4_14ComposedLayoutINS4_7SwizzleILi1ELi4ELi3EEENS4_18smem_ptr_flag_bitsILi16EEENSU_INS5_IJNSA_ILi8EEESH_EEENS5_IJSH_SB_EEEEEEEvNS4_8identityES13_S1D_vS1E_EENS_8epilogue10collective6detail29Sm90TmaWarpSpecializedAdapterINS1H_15DefaultEpilogueISJ_SK_SK_NS1G_6thread17LinearCombinationISJ_Li1EffLNS1L_9ScaleType4KindE0ELNS_15FloatRoundStyleE2ESJ_EENS1_15EpilogueDefaultEEEEEvvEEEEvNT_6ParamsE --------------------------
	.section	.nv.shared._ZN7cutlass13device_kernelINS_4gemm6kernel13GemmUniversalIN4cute5tupleIJiiiiEEENS1_10collective13CollectiveMmaINS1_34MainloopSm90TmaGmmaWarpSpecializedILi41ENS5_IJNS4_1CILi1EEESB_SB_EEENS1_35KernelTmaWarpSpecializedCooperativeEEENS5_IJNSA_ILi128EEENSA_ILi48EEENSA_ILi16EEEEEENS_10bfloat16_tENS5_IJlSB_lEEESJ_SK_NS4_8TiledMMAINS4_8MMA_AtomIJNS4_4SM904GMMA27MMA_64x16x16_F32BF16BF16_SSILNSO_5MajorE0ELSQ_0ELNSO_7ScaleInE1ELSR_1EEEEEENS4_6LayoutINS5_IJNSA_ILi2EEESB_SB_EEENS5_IJSB_NSA_ILi0EEESX_EEEEENS5_IJNS4_10UnderscoreES10_S10_EEEEENS4_13SM90_TMA_LOADENS4_14ComposedLayoutINS4_7SwizzleILi1ELi4ELi3EEENS4_18smem_ptr_flag_bitsILi16EEENSU_INS5_IJNSA_ILi8EEESH_EEENS5_IJSH_SB_EEEEEEEvNS4_8identityES13_S1D_vS1E_EENS_8epilogue10collective6detail29Sm90TmaWarpSpecializedAdapterINS1H_15DefaultEpilogueISJ_SK_SK_NS1G_6thread17LinearCombinationISJ_Li1EffLNS1L_9ScaleType4KindE0ELNS_15FloatRoundStyleE2ESJ_EENS1_15EpilogueDefaultEEEEEvvEEEEvNT_6ParamsE,"aw",@nobits
	.sectionflags	@""
	.align	16
	.zero		1024


//--------------------- .nv.shared.reserved.0     --------------------------
	.section	.nv.shared.reserved.0,"aw",@nobits
	.weak		__nv_reservedSMEM_offset_0_alias
	.size		__nv_reservedSMEM_offset_0_alias, 0, 0
	.other		__nv_reservedSMEM_offset_0_alias,@"STO_CUDA_RESERVED_SHARED STV_DEFAULT"
__nv_reservedSMEM_offset_0_alias:
	.zero		0


//--------------------- .nv.global                --------------------------
	.section	.nv.global,"aw",@nobits
.nv.global:
	.type		_ZN39_INTERNAL_ab239411_4_k_cu_80e97676_67604cute1_E,@object
	.size		_ZN39_INTERNAL_ab239411_4_k_cu_80e97676_67604cute1_E,(_ZN39_INTERNAL_ab239411_4_k_cu_80e97676_67604cuda3std3__45__cpo6cbeginE - _ZN39_INTERNAL_ab239411_4_k_cu_80e97676_67604cute1_E)
_ZN39_INTERNAL_ab239411_4_k_cu_80e97676_67604cute1_E:
	.zero		1
	.type		_ZN39_INTERNAL_ab239411_4_k_cu_80e97676_67604cuda3std3__45__cpo6cbeginE,@object
	.size		_ZN39_INTERNAL_ab239411_4_k_cu_80e97676_67604cuda3std3__45__cpo6cbeginE,(_ZN39_INTERNAL_ab239411_4_k_cu_80e97676_67604cuda3std3__48in_placeE - _ZN39_INTERNAL_ab239411_4_k_cu_80e97676_67604cuda3std3__45__cpo6cbeginE)
_ZN39_INTERNAL_ab239411_4_k_cu_80e97676_67604cuda3std3__45__cpo6cbeginE:
	.zero		1
	.type		_ZN39_INTERNAL_ab239411_4_k_cu_80e97676_67604cuda3std3__48in_placeE,@object
	.size		_ZN39_INTERNAL_ab239411_4_k_cu_80e97676_67604cuda3std3__48in_placeE,(_ZN39_INTERNAL_ab239411_4_k_cu_80e97676_67604cuda3std6ranges3__45__cpo9iter_moveE - _ZN39_INTERNAL_ab239411_4_k_cu_80e97676_67604cuda3std3__48in_placeE)
_ZN39_INTERNAL_ab239411_4_k_cu_80e97676_67604cuda3std3__48in_placeE:
	.zero		1
	.type		_ZN39_INTERNAL_ab239411_4_k_cu_80e97676_67604cuda3std6ranges3__45__cpo9iter_moveE,@object
	.size		_ZN39_INTERNAL_ab239411_4_k_cu_80e97676_67604cuda3std6ranges3__45__cpo9iter_moveE,(_ZN39_INTERNAL_ab239411_4_k_cu_80e97676_67604cuda3std3__45__cpo5beginE - _ZN39_INTERNAL_ab239411_4_k_cu_80e97676_67604cuda3std6ranges3__45__cpo9iter_moveE)
_ZN39_INTERNAL_ab239411_4_k_cu_80e97676_67604cuda3std6ranges3__45__cpo9iter_moveE:
	.zero		1
	.type		_ZN39_INTERNAL_ab239411_4_k_cu_80e97676_67604cuda3std3__45__cpo5beginE,@object
	.size		_ZN39_INTERNAL_ab239411_4_k_cu_80e97676_67604cuda3std3__45__cpo5beginE,(_ZN39_INTERNAL_ab239411_4_k_cu_80e97676_67604cuda3std3__441_GLOBAL__N__ab239411_4_k_cu_80e97676_67606ignoreE - _ZN39_INTERNAL_ab239411_4_k_cu_80e97676_67604cuda3std3__45__cpo5beginE)
_ZN39_INTERNAL_ab239411_4_k_cu_80e97676_67604cuda3std3__45__cpo5beginE:
	.zero		1
	.type		_ZN39_INTERNAL_ab239411_4_k_cu_80e97676_67604cuda3std3__441_GLOBAL__N__ab239411_4_k_cu_80e97676_67606ignoreE,@object
	.size		_ZN39_INTERNAL_ab239411_4_k_cu_80e97676_67604cuda3std3__441_GLOBAL__N__ab239411_4_k_cu_80e97676_67606ignoreE,(_ZN39_INTERNAL_ab239411_4_k_cu_80e97676_67604cute7productE - _ZN39_INTERNAL_ab239411_4_k_cu_80e97676_67604cuda3std3__441_GLOBAL__N__ab239411_4_k_cu_80e97676_67606ignoreE)
_ZN39_INTERNAL_ab239411_4_k_cu_80e97676_67604cuda3std3__441_GLOBAL__N__ab239411_4_k_cu_80e97676_67606ignoreE:
	.zero		1
	.type		_ZN39_INTERNAL_ab239411_4_k_cu_80e97676_67604cute7productE,@object
	.size		_ZN39_INTERNAL_ab239411_4_k_cu_80e97676_67604cute7productE,(_ZN39_INTERNAL_ab239411_4_k_cu_80e97676_67604cuda3std3__45__cpo3endE - _ZN39_INTERNAL_ab239411_4_k_cu_80e97676_67604cute7productE)
_ZN39_INTERNAL_ab239411_4_k_cu_80e97676_67604cute7productE:
	.zero		1
	.type		_ZN39_INTERNAL_ab239411_4_k_cu_80e97676_67604cuda3std3__45__cpo3endE,@object
	.size		_ZN39_INTERNAL_ab239411_4_k_cu_80e97676_67604cuda3std3__45__cpo3endE,(_ZN39_INTERNAL_ab239411_4_k_cu_80e97676_67604cuda3std3__419piecewise_constructE - _ZN39_INTERNAL_ab239411_4_k_cu_80e97676_67604cuda3std3__45__cpo3endE)
_ZN39_INTERNAL_ab239411_4_k_cu_80e97676_67604cuda3std3__45__cpo3endE:
	.zero		1
	.type		_ZN39_INTERNAL_ab239411_4_k_cu_80e97676_67604cuda3std3__419piecewise_constructE,@object
	.size		_ZN39_INTERNAL_ab239411_4_k_cu_80e97676_67604cuda3std3__419piecewise_constructE,(_ZN39_INTERNAL_ab239411_4_k_cu_80e97676_67604cuda3std3__45__cpo4cendE - _ZN39_INTERNAL_ab239411_4_k_cu_80e97676_67604cuda3std3__419piecewise_constructE)
_ZN39_INTERNAL_ab239411_4_k_cu_80e97676_67604cuda3std3__419piecewise_constructE:
	.zero		1
	.type		_ZN39_INTERNAL_ab239411_4_k_cu_80e97676_67604cuda3std3__45__cpo4cendE,@object
	.size		_ZN39_INTERNAL_ab239411_4_k_cu_80e97676_67604cuda3std3__45__cpo4cendE,(_ZN39_INTERNAL_ab239411_4_k_cu_80e97676_67604cuda3std6ranges3__45__cpo4swapE - _ZN39_INTERNAL_ab239411_4_k_cu_80e97676_67604cuda3std3__45__cpo4cendE)
_ZN39_INTERNAL_ab239411_4_k_cu_80e97676_67604cuda3std3__45__cpo4cendE:
	.zero		1
	.type		_ZN39_INTERNAL_ab239411_4_k_cu_80e97676_67604cuda3std6ranges3__45__cpo4swapE,@object
	.size		_ZN39_INTERNAL_ab239411_4_k_cu_80e97676_67604cuda3std6ranges3__45__cpo4swapE,(.L_8 - _ZN39_INTERNAL_ab239411_4_k_cu_80e97676_67604cuda3std6ranges3__45__cpo4swapE)
_ZN39_INTERNAL_ab239411_4_k_cu_80e97676_67604cuda3std6ranges3__45__cpo4swapE:
	.zero		1
.L_8:


//--------------------- .nv.constant0._ZN7cutlass13device_kernelINS_4gemm6kernel13GemmUniversalIN4cute5tupleIJiiiiEEENS1_10collective13CollectiveMmaINS1_34MainloopSm90TmaGmmaWarpSpecializedILi41ENS5_IJNS4_1CILi1EEESB_SB_EEENS1_35KernelTmaWarpSpecializedCooperativeEEENS5_IJNSA_ILi128EEENSA_ILi48EEENSA_ILi16EEEEEENS_10bfloat16_tENS5_IJlSB_lEEESJ_SK_NS4_8TiledMMAINS4_8MMA_AtomIJNS4_4SM904GMMA27MMA_64x16x16_F32BF16BF16_SSILNSO_5MajorE0ELSQ_0ELNSO_7ScaleInE1ELSR_1EEEEEENS4_6LayoutINS5_IJNSA_ILi2EEESB_SB_EEENS5_IJSB_NSA_ILi0EEESX_EEEEENS5_IJNS4_10UnderscoreES10_S10_EEEEENS4_13SM90_TMA_LOADENS4_14ComposedLayoutINS4_7SwizzleILi1ELi4ELi3EEENS4_18smem_ptr_flag_bitsILi16EEENSU_INS5_IJNSA_ILi8EEESH_EEENS5_IJSH_SB_EEEEEEEvNS4_8identityES13_S1D_vS1E_EENS_8epilogue10collective6detail29Sm90TmaWarpSpecializedAdapterINS1H_15DefaultEpilogueISJ_SK_SK_NS1G_6thread17LinearCombinationISJ_Li1EffLNS1L_9ScaleType4KindE0ELNS_15FloatRoundStyleE2ESJ_EENS1_15EpilogueDefaultEEEEEvvEEEEvNT_6ParamsE --------------------------
	.section	.nv.constant0._ZN7cutlass13device_kernelINS_4gemm6kernel13GemmUniversalIN4cute5tupleIJiiiiEEENS1_10collective13CollectiveMmaINS1_34MainloopSm90TmaGmmaWarpSpecializedILi41ENS5_IJNS4_1CILi1EEESB_SB_EEENS1_35KernelTmaWarpSpecializedCooperativeEEENS5_IJNSA_ILi128EEENSA_ILi48EEENSA_ILi16EEEEEENS_10bfloat16_tENS5_IJlSB_lEEESJ_SK_NS4_8TiledMMAINS4_8MMA_AtomIJNS4_4SM904GMMA27MMA_64x16x16_F32BF16BF16_SSILNSO_5MajorE0ELSQ_0ELNSO_7ScaleInE1ELSR_1EEEEEENS4_6LayoutINS5_IJNSA_ILi2EEESB_SB_EEENS5_IJSB_NSA_ILi0EEESX_EEEEENS5_IJNS4_10UnderscoreES10_S10_EEEEENS4_13SM90_TMA_LOADENS4_14ComposedLayoutINS4_7SwizzleILi1ELi4ELi3EEENS4_18smem_ptr_flag_bitsILi16EEENSU_INS5_IJNSA_ILi8EEESH_EEENS5_IJSH_SB_EEEEEEEvNS4_8identityES13_S1D_vS1E_EENS_8epilogue10collective6detail29Sm90TmaWarpSpecializedAdapterINS1H_15DefaultEpilogueISJ_SK_SK_NS1G_6thread17LinearCombinationISJ_Li1EffLNS1L_9ScaleType4KindE0ELNS_15FloatRoundStyleE2ESJ_EENS1_15EpilogueDefaultEEEEEvvEEEEvNT_6ParamsE,"a",@progbits
	.sectionflags	@""
	.align	4
.nv.constant0._ZN7cutlass13device_kernelINS_4gemm6kernel13GemmUniversalIN4cute5tupleIJiiiiEEENS1_10collective13CollectiveMmaINS1_34MainloopSm90TmaGmmaWarpSpecializedILi41ENS5_IJNS4_1CILi1EEESB_SB_EEENS1_35KernelTmaWarpSpecializedCooperativeEEENS5_IJNSA_ILi128EEENSA_ILi48EEENSA_ILi16EEEEEENS_10bfloat16_tENS5_IJlSB_lEEESJ_SK_NS4_8TiledMMAINS4_8MMA_AtomIJNS4_4SM904GMMA27MMA_64x16x16_F32BF16BF16_SSILNSO_5MajorE0ELSQ_0ELNSO_7ScaleInE1ELSR_1EEEEEENS4_6LayoutINS5_IJNSA_ILi2EEESB_SB_EEENS5_IJSB_NSA_ILi0EEESX_EEEEENS5_IJNS4_10UnderscoreES10_S10_EEEEENS4_13SM90_TMA_LOADENS4_14ComposedLayoutINS4_7SwizzleILi1ELi4ELi3EEENS4_18smem_ptr_flag_bitsILi16EEENSU_INS5_IJNSA_ILi8EEESH_EEENS5_IJSH_SB_EEEEEEEvNS4_8identityES13_S1D_vS1E_EENS_8epilogue10collective6detail29Sm90TmaWarpSpecializedAdapterINS1H_15DefaultEpilogueISJ_SK_SK_NS1G_6thread17LinearCombinationISJ_Li1EffLNS1L_9ScaleType4KindE0ELNS_15FloatRoundStyleE2ESJ_EENS1_15EpilogueDefaultEEEEEvvEEEEvNT_6ParamsE:
	.zero		1664


//--------------------- SYMBOLS --------------------------

	.type		.nv.reservedSmem.offset0,@object
	.size		.nv.reservedSmem.offset0,0x4
	.type		__assertfail,@function
